def matmul_kernel(
    a_ptr,
    b_ptr,
    c_ptr,
    M,
    N,
    K,
    stride_am,
    stride_ak,
    stride_bk,
    stride_bn,
    stride_cm,
    stride_cn,
    BLOCK_M: tl.constexpr,
    BLOCK_N: tl.constexpr,
    BLOCK_K: tl.constexpr,
    GROUP_M: tl.constexpr,
):
    pid = tl.program_id(axis=0)
    num_pid_m = tl.cdiv(M, BLOCK_M)
    num_pid_n = tl.cdiv(N, BLOCK_N)
    num_pid_in_group = GROUP_M * num_pid_n
    group_id = pid // num_pid_in_group
    first_pid_m = group_id * GROUP_M
    group_size_m = min(num_pid_m - first_pid_m, GROUP_M)
    pid_m = first_pid_m + ((pid % num_pid_in_group) % group_size_m)
    pid_n = (pid % num_pid_in_group) // group_size_m

    offs_am = (pid_m * BLOCK_M + tl.arange(0, BLOCK_M)) % M
    offs_bn = (pid_n * BLOCK_N + tl.arange(0, BLOCK_N)) % N
    offs_k = tl.arange(0, BLOCK_K)
    a_ptrs = a_ptr + offs_am[:, None] * stride_am + offs_k[None, :] * stride_ak
    b_ptrs = b_ptr + offs_k[:, None] * stride_bk + offs_bn[None, :] * stride_bn

    acc = tl.zeros((BLOCK_M, BLOCK_N), dtype=tl.float32)
    for kk in range(0, tl.cdiv(K, BLOCK_K)):
        a = tl.load(a_ptrs, mask=offs_k[None, :] < K - kk * BLOCK_K, other=0.0)
        b = tl.load(b_ptrs, mask=offs_k[:, None] < K - kk * BLOCK_K, other=0.0)
        acc = tl.dot(a, b, acc)
        a_ptrs += BLOCK_K * stride_ak
        b_ptrs += BLOCK_K * stride_bk

    c = acc.to(c_ptr.dtype.element_ty)
    offs_cm = pid_m * BLOCK_M + tl.arange(0, BLOCK_M)
    offs_cn = pid_n * BLOCK_N + tl.arange(0, BLOCK_N)
    c_ptrs = c_ptr + offs_cm[:, None] * stride_cm + offs_cn[None, :] * stride_cn
    mask = (offs_cm[:, None] < M) & (offs_cn[None, :] < N)
    tl.store(c_ptrs, c, mask=mask)

# config = {"BLOCK_K": 128, "BLOCK_M": 64, "BLOCK_N": 64, "GROUP_M": 8, "arch": "sm_100", "dtype": "fp16", "num_ctas": 2, "num_stages": 3, "num_warps": 4}
# arch = sm_100


// ===== COMPILED SASS (sm_100a) =====

	.target	sm_100a

	.elftype	@"ET_EXEC"


//--------------------- .note.nv.tkinfo           --------------------------
	.section	.note.nv.tkinfo,"",@"SHT_NOTE"
	.sectionflags	@"SHF_NOTE_NV_TKINFO"
	.tkinfo
        /*0018*/ 	.word	0x00000081
        /*0030*/ 	.string	""
        /*0030*/ 	.string	"ptxas-blackwell"
        /*0030*/ 	.string	"Cuda compilation tools, release 12.9, V12.9.86"
        /*0030*/ 	.string	"Build cuda_12.9.r12.9/compiler.36037853_0"
        /*0030*/ 	.string	"-v  -suppress-debug-info  -lineinfo  -arch sm_100a "



//--------------------- .note.nv.cuver            --------------------------
	.section	.note.nv.cuver,"",@"SHT_NOTE"
	.sectionflags	@"SHF_NOTE_NV_CUVER"
        /*0018*/ 	.short	0x0001
        /*001a*/ 	.short	0x0064
        /*001c*/ 	.short	0x0001
        /*001e*/ 	.short	0x0000
        /*0020*/ 	.short	0x0001
        /*0022*/ 	.short	0x0000


//--------------------- .nv.info                  --------------------------
	.section	.nv.info,"",@"SHT_CUDA_INFO"
	.align	4


	//----- nvinfo : EIATTR_REGCOUNT
	.align		4
        /*0000*/ 	.byte	0x04, 0x2f
        /*0002*/ 	.short	(.L_4 - .L_3)
	.align		4
.L_3:
        /*0004*/ 	.word	index@(matmul_kernel)
        /*0008*/ 	.word	0x000000ff


	//----- nvinfo : EIATTR_FRAME_SIZE
	.align		4
.L_4:
        /*000c*/ 	.byte	0x04, 0x11
        /*000e*/ 	.short	(.L_6 - .L_5)
	.align		4
.L_5:
        /*0010*/ 	.word	index@($__internal_2_$__cuda_sm10x_tcgen05_guardrail_trap_unallocated_columns_being_dealloced)
        /*0014*/ 	.word	0x00000058


	//----- nvinfo : EIATTR_FRAME_SIZE
	.align		4
.L_6:
        /*0018*/ 	.byte	0x04, 0x11
        /*001a*/ 	.short	(.L_8 - .L_7)
	.align		4
.L_7:
        /*001c*/ 	.word	index@($__internal_1_$__cuda_sm10x_tcgen05_guardrail_trap_phase_invalid_during_alloc)
        /*0020*/ 	.word	0x00000058


	//----- nvinfo : EIATTR_FRAME_SIZE
	.align		4
.L_8:
        /*0024*/ 	.byte	0x04, 0x11
        /*0026*/ 	.short	(.L_10 - .L_9)
	.align		4
.L_9:
        /*0028*/ 	.word	index@($__internal_0_$__cuda_sm10x_tcgen05_guardrail_trap_col_being_dealloced_not_returned_by_alloc)
        /*002c*/ 	.word	0x00000058


	//----- nvinfo : EIATTR_FRAME_SIZE
	.align		4
.L_10:
        /*0030*/ 	.byte	0x04, 0x11
        /*0032*/ 	.short	(.L_12 - .L_11)
	.align		4
.L_11:
        /*0034*/ 	.word	index@(matmul_kernel)
        /*0038*/ 	.word	0x00000058


	//----- nvinfo : EIATTR_MIN_STACK_SIZE
	.align		4
.L_12:
        /*003c*/ 	.byte	0x04, 0x12
        /*003e*/ 	.short	(.L_14 - .L_13)
	.align		4
.L_13:
        /*0040*/ 	.word	index@(matmul_kernel)
        /*0044*/ 	.word	0x00000058
.L_14:


//--------------------- .nv.info.matmul_kernel    --------------------------
	.section	.nv.info.matmul_kernel,"",@"SHT_CUDA_INFO"
	.sectionflags	@""
	.align	4


	//----- nvinfo : EIATTR_CUDA_API_VERSION
	.align		4
        /*0000*/ 	.byte	0x04, 0x37
        /*0002*/ 	.short	(.L_16 - .L_15)
.L_15:
        /*0004*/ 	.word	0x00000081


	//----- nvinfo : EIATTR_KPARAM_INFO
	.align		4
.L_16:
        /*0008*/ 	.byte	0x04, 0x17
        /*000a*/ 	.short	(.L_18 - .L_17)
.L_17:
        /*000c*/ 	.word	0x00000000
        /*0010*/ 	.short	0x000d
        /*0012*/ 	.short	0x0048
        /*0014*/ 	.byte	0x00, 0xf4, 0x21, 0x00


	//----- nvinfo : EIATTR_KPARAM_INFO
	.align		4
.L_18:
        /*0018*/ 	.byte	0x04, 0x17
        /*001a*/ 	.short	(.L_20 - .L_19)
.L_19:
        /*001c*/ 	.word	0x00000000
        /*0020*/ 	.short	0x000c
        /*0022*/ 	.short	0x0040
        /*0024*/ 	.byte	0x00, 0xf4, 0x21, 0x00


	//----- nvinfo : EIATTR_KPARAM_INFO
	.align		4
.L_20:
        /*0028*/ 	.byte	0x04, 0x17
        /*002a*/ 	.short	(.L_22 - .L_21)
.L_21:
        /*002c*/ 	.word	0x00000000
        /*0030*/ 	.short	0x000b
        /*0032*/ 	.short	0x0038
        /*0034*/ 	.byte	0x00, 0xf0, 0x11, 0x00


	//----- nvinfo : EIATTR_KPARAM_INFO
	.align		4
.L_22:
        /*0038*/ 	.byte	0x04, 0x17
        /*003a*/ 	.short	(.L_24 - .L_23)
.L_23:
        /*003c*/ 	.word	0x00000000
        /*0040*/ 	.short	0x000a
        /*0042*/ 	.short	0x0034
        /*0044*/ 	.byte	0x00, 0xf0, 0x11, 0x00


	//----- nvinfo : EIATTR_KPARAM_INFO
	.align		4
.L_24:
        /*0048*/ 	.byte	0x04, 0x17
        /*004a*/ 	.short	(.L_26 - .L_25)
.L_25:
        /*004c*/ 	.word	0x00000000
        /*0050*/ 	.short	0x0009
        /*0052*/ 	.short	0x0030
        /*0054*/ 	.byte	0x00, 0xf0, 0x11, 0x00


	//----- nvinfo : EIATTR_KPARAM_INFO
	.align		4
.L_26:
        /*0058*/ 	.byte	0x04, 0x17
        /*005a*/ 	.short	(.L_28 - .L_27)
.L_27:
        /*005c*/ 	.word	0x00000000
        /*0060*/ 	.short	0x0008
        /*0062*/ 	.short	0x002c
        /*0064*/ 	.byte	0x00, 0xf0, 0x11, 0x00


	//----- nvinfo : EIATTR_KPARAM_INFO
	.align		4
.L_28:
        /*0068*/ 	.byte	0x04, 0x17
        /*006a*/ 	.short	(.L_30 - .L_29)
.L_29:
        /*006c*/ 	.word	0x00000000
        /*0070*/ 	.short	0x0007
        /*0072*/ 	.short	0x0028
        /*0074*/ 	.byte	0x00, 0xf0, 0x11, 0x00


	//----- nvinfo : EIATTR_KPARAM_INFO
	.align		4
.L_30:
        /*0078*/ 	.byte	0x04, 0x17
        /*007a*/ 	.short	(.L_32 - .L_31)
.L_31:
        /*007c*/ 	.word	0x00000000
        /*0080*/ 	.short	0x0006
        /*0082*/ 	.short	0x0024
        /*0084*/ 	.byte	0x00, 0xf0, 0x11, 0x00


	//----- nvinfo : EIATTR_KPARAM_INFO
	.align		4
.L_32:
        /*0088*/ 	.byte	0x04, 0x17
        /*008a*/ 	.short	(.L_34 - .L_33)
.L_33:
        /*008c*/ 	.word	0x00000000
        /*0090*/ 	.short	0x0005
        /*0092*/ 	.short	0x0020
        /*0094*/ 	.byte	0x00, 0xf0, 0x11, 0x00


	//----- nvinfo : EIATTR_KPARAM_INFO
	.align		4
.L_34:
        /*0098*/ 	.byte	0x04, 0x17
        /*009a*/ 	.short	(.L_36 - .L_35)
.L_35:
        /*009c*/ 	.word	0x00000000
        /*00a0*/ 	.short	0x0004
        /*00a2*/ 	.short	0x001c
        /*00a4*/ 	.byte	0x00, 0xf0, 0x11, 0x00


	//----- nvinfo : EIATTR_KPARAM_INFO
	.align		4
.L_36:
        /*00a8*/ 	.byte	0x04, 0x17
        /*00aa*/ 	.short	(.L_38 - .L_37)
.L_37:
        /*00ac*/ 	.word	0x00000000
        /*00b0*/ 	.short	0x0003
        /*00b2*/ 	.short	0x0018
        /*00b4*/ 	.byte	0x00, 0xf0, 0x11, 0x00


	//----- nvinfo : EIATTR_KPARAM_INFO
	.align		4
.L_38:
        /*00b8*/ 	.byte	0x04, 0x17
        /*00ba*/ 	.short	(.L_40 - .L_39)
.L_39:
        /*00bc*/ 	.word	0x00000000
        /*00c0*/ 	.short	0x0002
        /*00c2*/ 	.short	0x0010
        /*00c4*/ 	.byte	0x00, 0xf4, 0x21, 0x00


	//----- nvinfo : EIATTR_KPARAM_INFO
	.align		4
.L_40:
        /*00c8*/ 	.byte	0x04, 0x17
        /*00ca*/ 	.short	(.L_42 - .L_41)
.L_41:
        /*00cc*/ 	.word	0x00000000
        /*00d0*/ 	.short	0x0001
        /*00d2*/ 	.short	0x0008
        /*00d4*/ 	.byte	0x00, 0xf4, 0x21, 0x00


	//----- nvinfo : EIATTR_KPARAM_INFO
	.align		4
.L_42:
        /*00d8*/ 	.byte	0x04, 0x17
        /*00da*/ 	.short	(.L_44 - .L_43)
.L_43:
        /*00dc*/ 	.word	0x00000000
        /*00e0*/ 	.short	0x0000
        /*00e2*/ 	.short	0x0000
        /*00e4*/ 	.byte	0x00, 0xf4, 0x21, 0x00


	//----- nvinfo : EIATTR_EXPLICIT_CLUSTER
	.align		4
.L_44:
        /*00e8*/ 	.byte	0x01, 0x3e
	.zero		2


	//----- nvinfo : EIATTR_CTA_PER_CLUSTER
	.align		4
        /*00ec*/ 	.byte	0x04, 0x3d
        /*00ee*/ 	.short	(.L_46 - .L_45)
.L_45:
        /*00f0*/ 	.word	0x00000002
        /*00f4*/ 	.word	0x00000001
        /*00f8*/ 	.word	0x00000001


	//----- nvinfo : EIATTR_AT_ENTRY_FRAGMENTS
	.align		4
.L_46:
        /*00fc*/ 	.byte	0x04, 0x4f
        /*00fe*/ 	.short	(.L_48 - .L_47)


	//   ....[0]....
.L_47:
        /*0100*/ 	.word	0x00000004


	//----- nvinfo : EIATTR_RESERVED_SMEM_USED
	.align		4
.L_48:
        /*0104*/ 	.byte	0x01, 0x41
	.zero		2


	//----- nvinfo : EIATTR_SPARSE_MMA_MASK
	.align		4
        /*0108*/ 	.byte	0x03, 0x50
        /*010a*/ 	.short	0x0000


	//----- nvinfo : EIATTR_TCGEN05_1CTA_USED
	.align		4
        /*010c*/ 	.byte	0x01, 0x51
	.zero		2


	//----- nvinfo : EIATTR_MAXREG_COUNT
	.align		4
        /*0110*/ 	.byte	0x03, 0x1b
        /*0112*/ 	.short	0x00ff


	//----- nvinfo : EIATTR_NUM_BARRIERS
	.align		4
        /*0114*/ 	.byte	0x02, 0x4c
        /*0116*/ 	.byte	0x01
	.zero		1


	//----- nvinfo : EIATTR_ANNOTATIONS
	.align		4
        /*0118*/ 	.byte	0x04, 0x55
        /*011a*/ 	.short	(.L_50 - .L_49)


	//   ....[0]....
.L_49:
        /*011c*/ 	.word	0x00000001
        /*0120*/ 	.byte	0x90, 0x0a, 0x00, 0x00, 0x01, 0x00, 0x00, 0x00, 0xc0, 0x0a, 0x00, 0x00, 0x01, 0x00, 0x00, 0x00
        /* <DEDUP_REMOVED lines=21> */
        /*0280*/ 	.byte	0x70, 0x99, 0x00, 0x00, 0x01, 0x00, 0x00, 0x00, 0x90, 0x99, 0x00, 0x00


	//----- nvinfo : EIATTR_INT_WARP_WIDE_INSTR_OFFSETS
	.align		4
.L_50:
        /*028c*/ 	.byte	0x04, 0x31
        /*028e*/ 	.short	(.L_52 - .L_51)


	//   ....[0]....
.L_51:
        /*0290*/ 	.word	0x00000ed0


	//   ....[1]....
        /*0294*/ 	.word	0x00000ee0


	//   ....[2]....
        /*0298*/ 	.word	0x00004cd0


	//   ....[3]....
        /*029c*/ 	.word	0x0000a460


	//   ....[4]....
        /*02a0*/ 	.word	0x0000a4b0


	//----- nvinfo : EIATTR_COOP_GROUP_MASK_REGIDS
	.align		4
.L_52:
        /*02a4*/ 	.byte	0x04, 0x29
        /*02a6*/ 	.short	(.L_54 - .L_53)


	//   ....[0]....
.L_53:
        /*02a8*/ 	.word	0xffffffff


	//   ....[1]....
        /*02ac*/ 	.word	0xffffffff


	//   ....[2]....
        /*02b0*/ 	.word	0xffffffff


	//   ....[3]....
        /*02b4*/ 	.word	0xffffffff


	//----- nvinfo : EIATTR_COOP_GROUP_INSTR_OFFSETS
	.align		4
.L_54:
        /*02b8*/ 	.byte	0x04, 0x28
        /*02ba*/ 	.short	(.L_56 - .L_55)


	//   ....[0]....
.L_55:
        /*02bc*/ 	.word	0x00000080


	//   ....[1]....
        /*02c0*/ 	.word	0x00000330


	//   ....[2]....
        /*02c4*/ 	.word	0x0000a300


	//   ....[3]....
        /*02c8*/ 	.word	0x0000a560


	//----- nvinfo : EIATTR_VRC_CTA_INIT_COUNT
	.align		4
.L_56:
        /*02cc*/ 	.byte	0x02, 0x4a
        /*02ce*/ 	.byte	0x80
	.zero		1


	//----- nvinfo : EIATTR_MBARRIER_INSTR_OFFSETS
	.align		4
        /*02d0*/ 	.byte	0x04, 0x39
        /*02d2*/ 	.short	(.L_58 - .L_57)


	//   ....[0]....
.L_57:
        /*02d4*/ 	.word	0x00001030
        /*02d8*/ 	.word	0x000000ff
        /*02dc*/ 	.word	0x00000000
        /*02e0*/ 	.short	0x0100
        /*02e2*/ 	.byte	0x0c
	.zero		1


	//   ....[1]....
        /*02e4*/ 	.word	0x00004cf0
        /*02e8*/ 	.word	0x000000ff
        /*02ec*/ 	.word	0x0000c008
        /*02f0*/ 	.short	0x0100
        /*02f2*/ 	.byte	0x0b
	.zero		1


	//   ....[2]....
        /*02f4*/ 	.word	0x00006b30
        /*02f8*/ 	.word	0x000000ff
        /*02fc*/ 	.word	0x00000000
        /*0300*/ 	.short	0x010a
        /*0302*/ 	.byte	0x0c
	.zero		1


	//   ....[3]....
        /*0304*/ 	.word	0x00009950
        /*0308*/ 	.word	0x000000ff
        /*030c*/ 	.word	0x00000000
        /*0310*/ 	.short	0x010a
        /*0312*/ 	.byte	0x0c
	.zero		1


	//   ....[4]....
        /*0314*/ 	.word	0x000099f0
        /*0318*/ 	.word	0x000000ff
        /*031c*/ 	.word	0x0000c000
        /*0320*/ 	.short	0x0108
        /*0322*/ 	.byte	0x0b
	.zero		1


	//   ....[5]....
        /*0324*/ 	.word	0x00009a90
        /*0328*/ 	.word	0x000000ff
        /*032c*/ 	.word	0x0000c008
        /*0330*/ 	.short	0x0108
        /*0332*/ 	.byte	0x0b
	.zero		1


	//   ....[6]....
        /*0334*/ 	.word	0x0000a580
        /*0338*/ 	.word	0x000000ff
        /*033c*/ 	.word	0x00000000
        /*0340*/ 	.short	0x010a
        /*0342*/ 	.byte	0x0c
	.zero		1


	//   ....[7]....
        /*0344*/ 	.word	0x0000a5b0
        /*0348*/ 	.word	0x000000ff
        /*034c*/ 	.word	0x00000000
        /*0350*/ 	.short	0x010a
        /*0352*/ 	.byte	0x0c
	.zero		1


	//----- nvinfo : EIATTR_NUM_MBARRIERS
	.align		4
.L_58:
        /*0354*/ 	.byte	0x03, 0x38
        /*0356*/ 	.short	0x0002


	//----- nvinfo : EIATTR_EXIT_INSTR_OFFSETS
	.align		4
        /*0358*/ 	.byte	0x04, 0x1c
        /*035a*/ 	.short	(.L_60 - .L_59)


	//   ....[0]....
.L_59:
        /*035c*/ 	.word	0x0000a570


	//----- nvinfo : EIATTR_REQNTID
	.align		4
.L_60:
        /*0360*/ 	.byte	0x04, 0x10
        /*0362*/ 	.short	(.L_62 - .L_61)
.L_61:
        /*0364*/ 	.word	0x00000080
        /*0368*/ 	.word	0x00000001
        /*036c*/ 	.word	0x00000001


	//----- nvinfo : EIATTR_CRS_STACK_SIZE
	.align		4
.L_62:
        /*0370*/ 	.byte	0x04, 0x1e
        /*0372*/ 	.short	(.L_64 - .L_63)
.L_63:
        /*0374*/ 	.word	0x00000000


	//----- nvinfo : EIATTR_CBANK_PARAM_SIZE
	.align		4
.L_64:
        /*0378*/ 	.byte	0x03, 0x19
        /*037a*/ 	.short	0x0050


	//----- nvinfo : EIATTR_PARAM_CBANK
	.align		4
        /*037c*/ 	.byte	0x04, 0x0a
        /*037e*/ 	.short	(.L_66 - .L_65)
	.align		4
.L_65:
        /*0380*/ 	.word	index@(.nv.constant0.matmul_kernel)
        /*0384*/ 	.short	0x0380
        /*0386*/ 	.short	0x0050


	//----- nvinfo : EIATTR_SW_WAR
	.align		4
.L_66:
        /*0388*/ 	.byte	0x04, 0x36
        /*038a*/ 	.short	(.L_68 - .L_67)
.L_67:
        /*038c*/ 	.word	0x00000008
.L_68:


//--------------------- .nv.compat                --------------------------
	.section	.nv.compat,"",@"SHT_CUDA_COMPAT_INFO"
	.align	4
        /*0000*/ 	.byte	0x02, 0x02, 0x02, 0x00, 0x02, 0x05, 0x05, 0x00, 0x02, 0x03, 0x00, 0x00, 0x02, 0x06, 0x01, 0x00


//--------------------- .nv.callgraph             --------------------------
	.section	.nv.callgraph,"",@"SHT_CUDA_CALLGRAPH"
	.align	4
	.sectionentsize	8
	.align		4
        /*0000*/ 	.word	0x00000000
	.align		4
        /*0004*/ 	.word	0xffffffff
	.align		4
        /*0008*/ 	.word	0x00000000
	.align		4
        /*000c*/ 	.word	0xfffffffe
	.align		4
        /*0010*/ 	.word	0x00000000
	.align		4
        /*0014*/ 	.word	0xfffffffd
	.align		4
        /*0018*/ 	.word	0x00000000
	.align		4
        /*001c*/ 	.word	0xfffffffc


//--------------------- .text.matmul_kernel       --------------------------
	.section	.text.matmul_kernel,"ax",@progbits
	.align	128
        .global         matmul_kernel
        .type           matmul_kernel,@function
        .size           matmul_kernel,(.L_x_20 - matmul_kernel)
        .other          matmul_kernel,@"STO_CUDA_ENTRY STV_DEFAULT"
matmul_kernel:
.text.matmul_kernel:
[----:B------:R-:W0:Y:S01]  /*0000*/  LDC R1, c[0x0][0x37c] ;  /* 0x0000df00ff017b82 */ /* 0x000e220000000800 */
[----:B------:R-:W1:Y:S01]  /*0010*/  S2R R0, SR_TID.X ;  /* 0x0000000000007919 */ /* 0x000e620000002100 */
[----:B0-----:R-:W-:Y:S01]  /*0020*/  VIADD R1, R1, 0xffffffa8 ;  /* 0xffffffa801017836 */ /* 0x001fe20000000000 */
[----:B------:R-:W0:Y:S01]  /*0030*/  LDCU.64 UR24, c[0x0][0x358] ;  /* 0x00006b00ff1877ac */ /* 0x000e220008000a00 */
[----:B-1----:R-:W-:-:S13]  /*0040*/  ISETP.GE.U32.AND P0, PT, R0, 0x20, PT ;  /* 0x000000200000780c */ /* 0x002fda0003f06070 */
[----:B------:R-:W-:Y:S02]  /*0050*/  VOTEU.ANY UP0, P0 ;  /* 0x0000000000ff7886 */ /* 0x000fe40000000100 */
[----:B------:R-:W-:Y:S05]  /*0060*/  BRA.U UP0, `(.L_x_0) ;  /* 0x0000000100b47547 */ /* 0x000fea000b800000 */
[----:B------:R-:W1:Y:S01]  /*0070*/  S2UR UR6, SR_CgaCtaId ;  /* 0x00000000000679c3 */ /* 0x000e620000008800 */
[----:B------:R-:W-:Y:S01]  /*0080*/  NOP ;  /* 0x0000000000007918 */ /* 0x000fe20000000000 */
[----:B------:R-:W-:Y:S02]  /*0090*/  UMOV UR4, 0x40 ;  /* 0x0000004000047882 */ /* 0x000fe40000000000 */
[----:B-1----:R-:W-:-:S09]  /*00a0*/  ULEA UR4, UR6, UR4, 0x18 ;  /* 0x0000000406047291 */ /* 0x002fd2000f8ec0ff */
[----:B------:R-:W1:Y:S01]  /*00b0*/  LDS.U8 R0, [UR4] ;  /* 0x00000004ff007984 */ /* 0x000e620008000000 */
[----:B------:R-:W-:Y:S02]  /*00c0*/  UMOV UR4, 0x400 ;  /* 0x0000040000047882 */ /* 0x000fe40000000000 */
[----:B------:R-:W-:Y:S01]  /*00d0*/  ULEA UR4, UR6, UR4, 0x18 ;  /* 0x0000000406047291 */ /* 0x000fe2000f8ec0ff */
[----:B-1----:R-:W-:-:S13]  /*00e0*/  ISETP.NE.AND P0, PT, R0, RZ, PT ;  /* 0x000000ff0000720c */ /* 0x002fda0003f05270 */
[----:B------:R-:W-:Y:S05]  /*00f0*/  @P0 BRA `(.L_x_1) ;  /* 0x0000000000780947 */ /* 0x000fea0003800000 */
[----:B------:R-:W-:-:S13]  /*0100*/  ELECT P0, URZ, PT ;  /* 0x0000000000ff782f */ /* 0x000fda0003800000 */
[----:B------:R-:W-:Y:S05]  /*0110*/  @!P0 BRA `(.L_x_2) ;  /* 0x0000000000808947 */ /* 0x000fea0003800000 */
[----:B------:R-:W-:Y:S01]  /*0120*/  UMOV UR5, 0x1 ;  /* 0x0000000100057882 */ /* 0x000fe20000000000 */
[----:B------:R-:W-:-:S04]  /*0130*/  IMAD.MOV.U32 R4, RZ, RZ, 0x1 ;  /* 0x00000001ff047424 */ /* 0x000fc800078e00ff */
[----:B------:R-:W-:Y:S04]  /*0140*/  DEPBAR.LE SB1, 0x36 ;  /* 0x00009d800000791a */ /* 0x000fe80000000000 */
[----:B------:R-:W1:Y:S02]  /*0150*/  UTCATOMSWS.FIND_AND_SET.ALIGN UP1, UR5, UR5 ;  /* 0x00000005000575e3 */ /* 0x000e640008020800 */
[----:B-1----:R-:W-:-:S04]  /*0160*/  PLOP3.LUT P0, PT, PT, PT, UP1, 0x80, 0x8 ;  /* 0x000000000008781c */ /* 0x002fc80003f0f018 */
[----:B------:R-:W-:-:S04]  /*0170*/  SEL R0, RZ, 0xffffffff, !P0 ;  /* 0xffffffffff007807 */ /* 0x000fc80004000000 */
[----:B------:R-:W-:Y:S01]  /*0180*/  ISETP.NE.AND P0, PT, R0, RZ, PT ;  /* 0x000000ff0000720c */ /* 0x000fe20003f05270 */
[----:B------:R-:W-:-:S12]  /*0190*/  IMAD.U32 R0, RZ, RZ, UR5 ;  /* 0x00000005ff007e24 */ /* 0x000fd8000f8e00ff */
[----:B------:R-:W-:Y:S05]  /*01a0*/  @P0 BRA `(.L_x_3) ;  /* 0x0000000000240947 */ /* 0x000fea0003800000 */
.L_x_4:
[----:B------:R-:W-:Y:S05]  /*01b0*/  NANOSLEEP 0x64 ;  /* 0x000000640000795d */ /* 0x000fea0003800000 */
[----:B------:R-:W-:-:S05]  /*01c0*/  UMOV UR5, 0x1 ;  /* 0x0000000100057882 */ /* 0x000fca0000000000 */
[----:B------:R-:W-:Y:S04]  /*01d0*/  DEPBAR.LE SB1, 0x36 ;  /* 0x00009d800000791a */ /* 0x000fe80000000000 */
[----:B------:R-:W1:Y:S02]  /*01e0*/  UTCATOMSWS.FIND_AND_SET.ALIGN UP1, UR5, UR5 ;  /* 0x00000005000575e3 */ /* 0x000e640008020800 */
[----:B-1----:R-:W-:-:S04]  /*01f0*/  PLOP3.LUT P0, PT, PT, PT, UP1, 0x80, 0x8 ;  /* 0x000000000008781c */ /* 0x002fc80003f0f018 */
[----:B------:R-:W-:-:S04]  /*0200*/  SEL R0, RZ, 0xffffffff, !P0 ;  /* 0xffffffffff007807 */ /* 0x000fc80004000000 */
[----:B------:R-:W-:Y:S01]  /*0210*/  ISETP.NE.AND P0, PT, R0, RZ, PT ;  /* 0x000000ff0000720c */ /* 0x000fe20003f05270 */
[----:B------:R-:W-:-:S12]  /*0220*/  IMAD.U32 R0, RZ, RZ, UR5 ;  /* 0x00000005ff007e24 */ /* 0x000fd8000f8e00ff */
[----:B------:R-:W-:Y:S05]  /*0230*/  @!P0 BRA `(.L_x_4) ;  /* 0xfffffffc00dc8947 */ /* 0x000fea000383ffff */
.L_x_3:
[----:B------:R-:W-:Y:S01]  /*0240*/  VIADD R3, R0, 0x10 ;  /* 0x0000001000037836 */ /* 0x000fe20000000000 */
[----:B------:R-:W-:Y:S01]  /*0250*/  UMOV UR5, 0x50 ;  /* 0x0000005000057882 */ /* 0x000fe20000000000 */
[----:B------:R-:W-:Y:S01]  /*0260*/  SHF.L.U32 R2, R4, R0, RZ ;  /* 0x0000000004027219 */ /* 0x000fe200000006ff */
[----:B------:R-:W-:Y:S01]  /*0270*/  ULEA UR5, UR6, UR5, 0x18 ;  /* 0x0000000506057291 */ /* 0x000fe2000f8ec0ff */
[----:B------:R-:W-:Y:S01]  /*0280*/  IMAD.SHL.U32 R0, R0, 0x20, RZ ;  /* 0x0000002000007824 */ /* 0x000fe200078e00ff */
[----:B------:R-:W-:-:S04]  /*0290*/  SHF.L.U32 R3, R4, R3, RZ ;  /* 0x0000000304037219 */ /* 0x000fc800000006ff */
[----:B------:R-:W-:-:S05]  /*02a0*/  LOP3.LUT R2, R3, R2, RZ, 0xfc, !PT ;  /* 0x0000000203027212 */ /* 0x000fca00078efcff */
[----:B------:R1:W-:Y:S04]  /*02b0*/  ATOMS.OR RZ, [UR5], R2 ;  /* 0x00000002ffff798c */ /* 0x0003e8000b000005 */
[----:B------:R1:W-:Y:S01]  /*02c0*/  STS [UR4], R0 ;  /* 0x00000000ff007988 */ /* 0x0003e20008000804 */
[----:B------:R-:W-:Y:S05]  /*02d0*/  BRA `(.L_x_2) ;  /* 0x0000000000107947 */ /* 0x000fea0003800000 */
.L_x_1:
[----:B------:R-:W-:Y:S01]  /*02e0*/  IMAD.MOV.U32 R0, RZ, RZ, -0x1 ;  /* 0xffffffffff007424 */ /* 0x000fe200078e00ff */
[----:B------:R-:W-:-:S04]  /*02f0*/  MOV R2, 0x320 ;  /* 0x0000032000027802 */ /* 0x000fc80000000f00 */
[----:B------:R1:W-:Y:S03]  /*0300*/  STS [UR4], R0 ;  /* 0x00000000ff007988 */ /* 0x0003e60008000804 */
[----:B01----:R-:W-:Y:S05]  /*0310*/  CALL.REL.NOINC `($__internal_1_$__cuda_sm10x_tcgen05_guardrail_trap_phase_invalid_during_alloc) ;  /* 0x000000a000bc7944 */ /* 0x003fea0003c00000 */
.L_x_2:
[----:B------:R-:W-:Y:S05]  /*0320*/  WARPSYNC.ALL ;  /* 0x0000000000007948 */ /* 0x000fea0003800000 */
[----:B------:R-:W-:Y:S01]  /*0330*/  NOP ;  /* 0x0000000000007918 */ /* 0x000fe20000000000 */
.L_x_0:
[----:B------:R-:W2:Y:S08]  /*0340*/  LDC.64 R36, c[0x0][0x398] ;  /* 0x0000e600ff247b82 */ /* 0x000eb00000000a00 */
[----:B------:R-:W3:Y:S02]  /*0350*/  S2UR UR5, SR_CgaSize ;  /* 0x00000000000579c3 */ /* 0x000ee40000008a00 */
[----:B---3--:R-:W-:-:S12]  /*0360*/  UIMAD UR5, UR5, -0xa0, URZ ;  /* 0xffffff60050578a4 */ /* 0x008fd8000f8e02ff */
[----:B------:R-:W3:Y:S01]  /*0370*/  LDCU UR5, c[0x0][UR5+0x2b0] ;  /* 0x00005600050577ac */ /* 0x000ee20008000800 */
[----:B------:R-:W4:Y:S01]  /*0380*/  S2R R222, SR_TID.X ;  /* 0x0000000000de7919 */ /* 0x000f220000002100 */
[----:B------:R-:W-:Y:S01]  /*0390*/  PRMT R143, RZ, 0x7610, R143 ;  /* 0x00007610ff8f7816 */ /* 0x000fe2000000008f */
[----:B------:R-:W1:Y:S01]  /*03a0*/  LDCU.128 UR20, c[0x0][0x380] ;  /* 0x00007000ff1477ac */ /* 0x000e620008000c00 */
[----:B------:R-:W5:Y:S01]  /*03b0*/  S2R R15, SR_CgaCtaId ;  /* 0x00000000000f7919 */ /* 0x000f620000008800 */
[----:B------:R-:W0:Y:S01]  /*03c0*/  S2UR UR4, SR_CTAID.X ;  /* 0x00000000000479c3 */ /* 0x000e220000002500 */
[----:B-12---:R-:W-:Y:S01]  /*03d0*/  VIADD R0, R37, 0x3f ;  /* 0x0000003f25007836 */ /* 0x006fe20000000000 */
[----:B------:R-:W-:-:S04]  /*03e0*/  IABS R10, R36 ;  /* 0x00000024000a7213 */ /* 0x000fc80000000000 */
[----:B------:R-:W-:Y:S02]  /*03f0*/  SHF.R.S32.HI R3, RZ, 0x1f, R0 ;  /* 0x0000001fff037819 */ /* 0x000fe40000011400 */
[----:B0-----:R-:W-:Y:S01]  /*0400*/  I2FP.F32.U32 R5, UR4 ;  /* 0x0000000400057c45 */ /* 0x001fe20008201000 */
[----:B------:R-:W0:Y:S01]  /*0410*/  S2UR UR4, SR_CgaCtaId ;  /* 0x00000000000479c3 */ /* 0x000e220000008800 */
[----:B------:R-:W-:Y:S02]  /*0420*/  LEA.HI R3, R3, R0, RZ, 0x6 ;  /* 0x0000000003037211 */ /* 0x000fe400078f30ff */
[----:B----4-:R-:W-:Y:S01]  /*0430*/  SHF.R.U32.HI R198, RZ, 0x5, R222 ;  /* 0x00000005ffc67819 */ /* 0x010fe200000116de */
[----:B---3--:R-:W-:Y:S01]  /*0440*/  FMUL R5, R5, UR5 ;  /* 0x0000000505057c20 */ /* 0x008fe20008400000 */
[----:B------:R-:W-:Y:S01]  /*0450*/  SHF.R.S32.HI R3, RZ, 0x6, R3 ;  /* 0x00000006ff037819 */ /* 0x000fe20000011403 */
[----:B-----5:R-:W-:Y:S01]  /*0460*/  IMAD.SHL.U32 R26, R15, 0x20, RZ ;  /* 0x000000200f1a7824 */ /* 0x020fe200078e00ff */
[----:B------:R-:W-:-:S03]  /*0470*/  LOP3.LUT R223, R222, 0x7f, RZ, 0xc0, !PT ;  /* 0x0000007fdedf7812 */ /* 0x000fc600078ec0ff */
[----:B------:R-:W-:Y:S01]  /*0480*/  IMAD.SHL.U32 R4, R3, 0x8, RZ ;  /* 0x0000000803047824 */ /* 0x000fe200078e00ff */
[----:B------:R-:W-:Y:S01]  /*0490*/  F2I.U32.TRUNC.NTZ R5, R5 ;  /* 0x0000000500057305 */ /* 0x000fe2000020f000 */
[----:B------:R-:W-:-:S03]  /*04a0*/  LOP3.LUT R26, R26, 0x20, RZ, 0xc0, !PT ;  /* 0x000000201a1a7812 */ /* 0x000fc600078ec0ff */
[----:B------:R-:W-:-:S04]  /*04b0*/  IABS R7, R4 ;  /* 0x0000000400077213 */ /* 0x000fc80000000000 */
[----:B------:R-:W1:Y:S08]  /*04c0*/  I2F.RP R0, R7 ;  /* 0x0000000700007306 */ /* 0x000e700000209400 */
[----:B-1----:R-:W1:Y:S02]  /*04d0*/  MUFU.RCP R0, R0 ;  /* 0x0000000000007308 */ /* 0x002e640000001000 */
[----:B-1----:R-:W-:Y:S01]  /*04e0*/  VIADD R2, R0, 0xffffffe ;  /* 0x0ffffffe00027836 */ /* 0x002fe20000000000 */
[----:B------:R-:W-:-:S05]  /*04f0*/  IABS R0, R5 ;  /* 0x0000000500007213 */ /* 0x000fca0000000000 */
[----:B------:R1:W2:Y:S02]  /*0500*/  F2I.FTZ.U32.TRUNC.NTZ R3, R2 ;  /* 0x0000000200037305 */ /* 0x0002a4000021f000 */
[----:B-1----:R-:W-:Y:S02]  /*0510*/  IMAD.MOV.U32 R2, RZ, RZ, RZ ;  /* 0x000000ffff027224 */ /* 0x002fe400078e00ff */
[----:B--2---:R-:W-:-:S04]  /*0520*/  IMAD.MOV R6, RZ, RZ, -R3 ;  /* 0x000000ffff067224 */ /* 0x004fc800078e0a03 */
[----:B------:R-:W-:Y:S01]  /*0530*/  IMAD R9, R6, R7, RZ ;  /* 0x0000000706097224 */ /* 0x000fe200078e02ff */
[----:B------:R-:W-:-:S03]  /*0540*/  IABS R6, R4 ;  /* 0x0000000400067213 */ /* 0x000fc60000000000 */
[----:B------:R-:W-:-:S04]  /*0550*/  IMAD.HI.U32 R3, R3, R9, R2 ;  /* 0x0000000903037227 */ /* 0x000fc800078e0002 */
[----:B------:R-:W-:Y:S02]  /*0560*/  IMAD.MOV R2, RZ, RZ, -R6 ;  /* 0x000000ffff027224 */ /* 0x000fe400078e0a06 */
[----:B------:R-:W-:-:S04]  /*0570*/  IMAD.HI.U32 R3, R3, R0, RZ ;  /* 0x0000000003037227 */ /* 0x000fc800078e00ff */
[----:B------:R-:W-:Y:S01]  /*0580*/  IMAD R0, R3, R2, R0 ;  /* 0x0000000203007224 */ /* 0x000fe200078e0200 */
[----:B------:R-:W-:Y:S04]  /*0590*/  BAR.SYNC.DEFER_BLOCKING 0x0 ;  /* 0x0000000000007b1d */ /* 0x000fe80000010000 */
[----:B------:R-:W-:-:S13]  /*05a0*/  ISETP.GT.U32.AND P1, PT, R7, R0, PT ;  /* 0x000000000700720c */ /* 0x000fda0003f24070 */
[----:B------:R-:W-:Y:S02]  /*05b0*/  @!P1 IMAD.IADD R0, R0, 0x1, -R7 ;  /* 0x0000000100009824 */ /* 0x000fe400078e0a07 */
[----:B------:R-:W-:Y:S01]  /*05c0*/  @!P1 VIADD R3, R3, 0x1 ;  /* 0x0000000103039836 */ /* 0x000fe20000000000 */
[----:B------:R-:W-:Y:S02]  /*05d0*/  ISETP.NE.AND P1, PT, R4, RZ, PT ;  /* 0x000000ff0400720c */ /* 0x000fe40003f25270 */
[----:B------:R-:W-:Y:S02]  /*05e0*/  ISETP.GE.U32.AND P0, PT, R0, R7, PT ;  /* 0x000000070000720c */ /* 0x000fe40003f06070 */
[----:B------:R-:W-:-:S04]  /*05f0*/  LOP3.LUT R0, R5, R4, RZ, 0x3c, !PT ;  /* 0x0000000405007212 */ /* 0x000fc800078e3cff */
[----:B------:R-:W-:Y:S01]  /*0600*/  ISETP.GE.AND P2, PT, R0, RZ, PT ;  /* 0x000000ff0000720c */ /* 0x000fe20003f46270 */
[----:B------:R-:W-:-:S06]  /*0610*/  VIADD R0, R36, 0x3f ;  /* 0x0000003f24007836 */ /* 0x000fcc0000000000 */
[----:B------:R-:W-:-:S04]  /*0620*/  @P0 VIADD R3, R3, 0x1 ;  /* 0x0000000103030836 */ /* 0x000fc80000000000 */
[----:B------:R-:W-:Y:S01]  /*0630*/  IMAD.MOV.U32 R2, RZ, RZ, R3 ;  /* 0x000000ffff027224 */ /* 0x000fe200078e0003 */
[----:B------:R-:W-:-:S03]  /*0640*/  SHF.R.S32.HI R3, RZ, 0x1f, R0 ;  /* 0x0000001fff037819 */ /* 0x000fc60000011400 */
[----:B------:R-:W-:Y:S01]  /*0650*/  @!P2 IMAD.MOV R2, RZ, RZ, -R2 ;  /* 0x000000ffff02a224 */ /* 0x000fe200078e0a02 */
[----:B------:R-:W-:Y:S02]  /*0660*/  @!P1 LOP3.LUT R2, RZ, R4, RZ, 0x33, !PT ;  /* 0x00000004ff029212 */ /* 0x000fe400078e33ff */
[----:B------:R-:W-:-:S03]  /*0670*/  LEA.HI R3, R3, R0, RZ, 0x6 ;  /* 0x0000000003037211 */ /* 0x000fc600078f30ff */
[----:B------:R-:W-:Y:S02]  /*0680*/  IMAD.SHL.U32 R8, R2, 0x8, RZ ;  /* 0x0000000802087824 */ /* 0x000fe400078e00ff */
[----:B------:R-:W-:-:S03]  /*0690*/  IMAD.MOV R2, RZ, RZ, -R2 ;  /* 0x000000ffff027224 */ /* 0x000fc600078e0a02 */
[----:B------:R-:W-:Y:S01]  /*06a0*/  LEA.HI.SX32 R3, R3, -R8, 0x1a ;  /* 0x8000000803037211 */ /* 0x000fe200078fd2ff */
[----:B------:R-:W-:-:S03]  /*06b0*/  IMAD R12, R4, R2, R5 ;  /* 0x00000002040c7224 */ /* 0x000fc600078e0205 */
[----:B------:R-:W-:Y:S02]  /*06c0*/  VIMNMX R11, PT, PT, R3, 0x8, PT ;  /* 0x00000008030b7848 */ /* 0x000fe40003fe0100 */
[----:B------:R-:W-:Y:S02]  /*06d0*/  IABS R9, R12 ;  /* 0x0000000c00097213 */ /* 0x000fe40000000000 */
[-C--:B------:R-:W-:Y:S02]  /*06e0*/  IABS R7, R11.reuse ;  /* 0x0000000b00077213 */ /* 0x080fe40000000000 */
[----:B------:R-:W-:Y:S02]  /*06f0*/  IABS R4, R11 ;  /* 0x0000000b00047213 */ /* 0x000fe40000000000 */
[----:B------:R-:W1:Y:S08]  /*0700*/  I2F.RP R0, R7 ;  /* 0x0000000700007306 */ /* 0x000e700000209400 */
[----:B-1----:R-:W1:Y:S02]  /*0710*/  MUFU.RCP R0, R0 ;  /* 0x0000000000007308 */ /* 0x002e640000001000 */
[----:B-1----:R-:W-:-:S02]  /*0720*/  VIADD R3, R0, 0xffffffe ;  /* 0x0ffffffe00037836 */ /* 0x002fc40000000000 */
[----:B------:R-:W-:-:S04]  /*0730*/  IMAD.MOV R0, RZ, RZ, -R4 ;  /* 0x000000ffff007224 */ /* 0x000fc800078e0a04 */
[----:B------:R-:W1:Y:S02]  /*0740*/  F2I.FTZ.U32.TRUNC.NTZ R3, R3 ;  /* 0x0000000300037305 */ /* 0x000e64000021f000 */
[----:B-1----:R-:W-:-:S04]  /*0750*/  IMAD.MOV R6, RZ, RZ, -R3 ;  /* 0x000000ffff067224 */ /* 0x002fc800078e0a03 */
[----:B------:R-:W-:-:S04]  /*0760*/  IMAD.MOV.U32 R2, RZ, RZ, R6 ;  /* 0x000000ffff027224 */ /* 0x000fc800078e0006 */
[----:B------:R-:W-:Y:S02]  /*0770*/  IMAD R5, R2, R7, RZ ;  /* 0x0000000702057224 */ /* 0x000fe400078e02ff */
[----:B------:R-:W-:-:S04]  /*0780*/  IMAD.MOV.U32 R2, RZ, RZ, RZ ;  /* 0x000000ffff027224 */ /* 0x000fc800078e00ff */
[----:B------:R-:W-:Y:S02]  /*0790*/  IMAD.HI.U32 R2, R3, R5, R2 ;  /* 0x0000000503027227 */ /* 0x000fe400078e0002 */
[----:B------:R-:W1:Y:S04]  /*07a0*/  I2F.RP R3, R10 ;  /* 0x0000000a00037306 */ /* 0x000e680000209400 */
[----:B------:R-:W-:-:S04]  /*07b0*/  IMAD.HI.U32 R2, R2, R9, RZ ;  /* 0x0000000902027227 */ /* 0x000fc800078e00ff */
[----:B------:R-:W-:-:S05]  /*07c0*/  IMAD R0, R2, R0, R9 ;  /* 0x0000000002007224 */ /* 0x000fca00078e0209 */
[----:B------:R-:W-:Y:S01]  /*07d0*/  ISETP.GT.U32.AND P1, PT, R7, R0, PT ;  /* 0x000000000700720c */ /* 0x000fe20003f24070 */
[----:B-1----:R-:W1:-:S12]  /*07e0*/  MUFU.RCP R3, R3 ;  /* 0x0000000300037308 */ /* 0x002e580000001000 */
[----:B------:R-:W-:Y:S02]  /*07f0*/  @!P1 IMAD.IADD R0, R0, 0x1, -R7 ;  /* 0x0000000100009824 */ /* 0x000fe400078e0a07 */
[----:B------:R-:W-:Y:S01]  /*0800*/  @!P1 VIADD R2, R2, 0x1 ;  /* 0x0000000102029836 */ /* 0x000fe20000000000 */
[----:B------:R-:W-:Y:S02]  /*0810*/  ISETP.NE.AND P1, PT, R11, RZ, PT ;  /* 0x000000ff0b00720c */ /* 0x000fe40003f25270 */
[----:B------:R-:W-:Y:S01]  /*0820*/  ISETP.GE.U32.AND P0, PT, R0, R7, PT ;  /* 0x000000070000720c */ /* 0x000fe20003f06070 */
[----:B-1----:R-:W-:Y:S01]  /*0830*/  VIADD R4, R3, 0xffffffe ;  /* 0x0ffffffe03047836 */ /* 0x002fe20000000000 */
[----:B------:R-:W-:Y:S02]  /*0840*/  LOP3.LUT R0, R12, R11, RZ, 0x3c, !PT ;  /* 0x0000000b0c007212 */ /* 0x000fe400078e3cff */
[----:B------:R-:W-:Y:S01]  /*0850*/  MOV R3, 0x400 ;  /* 0x0000040000037802 */ /* 0x000fe20000000f00 */
[----:B------:R1:W2:Y:S01]  /*0860*/  F2I.FTZ.U32.TRUNC.NTZ R5, R4 ;  /* 0x0000000400057305 */ /* 0x0002a2000021f000 */
[----:B------:R-:W-:-:S02]  /*0870*/  ISETP.GE.AND P2, PT, R0, RZ, PT ;  /* 0x000000ff0000720c */ /* 0x000fc40003f46270 */
[----:B------:R-:W-:Y:S02]  /*0880*/  R2UR UR11, R3 ;  /* 0x00000000030b72ca */ /* 0x000fe400000e0000 */
[----:B------:R-:W-:-:S03]  /*0890*/  LOP3.LUT R3, R222, 0x3f, RZ, 0xc0, !PT ;  /* 0x0000003fde037812 */ /* 0x000fc600078ec0ff */
[----:B------:R-:W-:Y:S02]  /*08a0*/  @P0 VIADD R2, R2, 0x1 ;  /* 0x0000000102020836 */ /* 0x000fe40000000000 */
[----:B-1----:R-:W-:Y:S02]  /*08b0*/  IMAD.MOV.U32 R4, RZ, RZ, RZ ;  /* 0x000000ffff047224 */ /* 0x002fe400078e00ff */
[----:B------:R-:W-:Y:S01]  /*08c0*/  IMAD.MOV.U32 R13, RZ, RZ, R2 ;  /* 0x000000ffff0d7224 */ /* 0x000fe200078e0002 */
[----:B------:R-:W-:Y:S01]  /*08d0*/  IABS R2, R37 ;  /* 0x0000002500027213 */ /* 0x000fe20000000000 */
[----:B--2---:R-:W-:Y:S02]  /*08e0*/  IMAD.MOV R7, RZ, RZ, -R5 ;  /* 0x000000ffff077224 */ /* 0x004fe400078e0a05 */
[----:B0-----:R-:W-:Y:S01]  /*08f0*/  ULEA UR11, UR4, UR11, 0x18 ;  /* 0x0000000b040b7291 */ /* 0x001fe2000f8ec0ff */
[----:B------:R-:W-:Y:S01]  /*0900*/  @!P2 IMAD.MOV R13, RZ, RZ, -R13 ;  /* 0x000000ffff0da224 */ /* 0x000fe200078e0a0d */
[----:B------:R-:W-:Y:S01]  /*0910*/  @!P1 LOP3.LUT R13, RZ, R11, RZ, 0x33, !PT ;  /* 0x0000000bff0d9212 */ /* 0x000fe200078e33ff */
[----:B------:R-:W0:Y:S01]  /*0920*/  I2F.RP R6, R2 ;  /* 0x0000000200067306 */ /* 0x000e220000209400 */
[----:B------:R-:W-:Y:S01]  /*0930*/  UMOV UR4, 0x1 ;  /* 0x0000000100047882 */ /* 0x000fe20000000000 */
[----:B------:R-:W-:-:S02]  /*0940*/  UIADD3 UR12, UPT, UPT, UR11, 0xc000, URZ ;  /* 0x0000c0000b0c7890 */ /* 0x000fc4000fffe0ff */
[----:B------:R-:W-:Y:S02]  /*0950*/  IMAD.MOV R0, RZ, RZ, -R13 ;  /* 0x000000ffff007224 */ /* 0x000fe400078e0a0d */
[----:B------:R-:W-:Y:S02]  /*0960*/  IMAD.SHL.U32 R66, R13, 0x40, RZ ;  /* 0x000000400d427824 */ /* 0x000fe400078e00ff */
[----:B------:R-:W-:-:S03]  /*0970*/  IMAD R0, R11, R0, R12 ;  /* 0x000000000b007224 */ /* 0x000fc600078e020c */
[----:B------:R-:W-:Y:S01]  /*0980*/  LOP3.LUT R42, R66, 0x1, R26, 0xfe, !PT ;  /* 0x00000001422a7812 */ /* 0x000fe200078efe1a */
[----:B------:R-:W-:Y:S01]  /*0990*/  IMAD.IADD R0, R8, 0x1, R0 ;  /* 0x0000000108007824 */ /* 0x000fe200078e0200 */
[----:B------:R-:W-:Y:S01]  /*09a0*/  LOP3.LUT R28, R66, R26, RZ, 0xfc, !PT ;  /* 0x0000001a421c7212 */ /* 0x000fe200078efcff */
[----:B0-----:R-:W0:Y:S02]  /*09b0*/  MUFU.RCP R6, R6 ;  /* 0x0000000600067308 */ /* 0x001e240000001000 */
[----:B------:R-:W-:Y:S01]  /*09c0*/  IMAD R14, R0, 0x40, R3 ;  /* 0x00000040000e7824 */ /* 0x000fe200078e0203 */
[----:B------:R-:W-:Y:S01]  /*09d0*/  IABS R43, R42 ;  /* 0x0000002a002b7213 */ /* 0x000fe20000000000 */
[----:B------:R-:W-:Y:S01]  /*09e0*/  IMAD R3, R7, R10, RZ ;  /* 0x0000000a07037224 */ /* 0x000fe200078e02ff */
[----:B------:R-:W-:Y:S01]  /*09f0*/  LOP3.LUT R34, R66, 0x2, R26, 0xfe, !PT ;  /* 0x0000000242227812 */ /* 0x000fe200078efe1a */
[----:B------:R-:W1:Y:S01]  /*0a00*/  LDS R7, [UR11] ;  /* 0x0000000bff077984 */ /* 0x000e620008000800 */
[----:B------:R-:W-:Y:S01]  /*0a10*/  IABS R0, R14 ;  /* 0x0000000e00007213 */ /* 0x000fe20000000000 */
[----:B------:R-:W-:Y:S01]  /*0a20*/  IMAD.HI.U32 R4, R5, R3, R4 ;  /* 0x0000000305047227 */ /* 0x000fe200078e0004 */
[----:B------:R-:W-:Y:S01]  /*0a30*/  BAR.SYNC.DEFER_BLOCKING 0x0 ;  /* 0x0000000000007b1d */ /* 0x000fe20000010000 */
[----:B------:R-:W-:-:S02]  /*0a40*/  ISETP.GE.AND P1, PT, R14, RZ, PT ;  /* 0x000000ff0e00720c */ /* 0x000fc40003f26270 */
[----:B------:R-:W-:Y:S01]  /*0a50*/  IMAD.MOV.U32 R3, RZ, RZ, R0 ;  /* 0x000000ffff037224 */ /* 0x000fe200078e0000 */
[----:B------:R-:W-:Y:S02]  /*0a60*/  IABS R45, R28 ;  /* 0x0000001c002d7213 */ /* 0x000fe40000000000 */
[----:B------:R-:W-:Y:S01]  /*0a70*/  IABS R35, R34 ;  /* 0x0000002200237213 */ /* 0x000fe20000000000 */
[----:B------:R-:W-:Y:S01]  /*0a80*/  IMAD.HI.U32 R4, R4, R3, RZ ;  /* 0x0000000304047227 */ /* 0x000fe200078e00ff */
[----:B------:R2:W-:Y:S03]  /*0a90*/  STL [R1+0x8], R14 ;  /* 0x0000080e01007387 */ /* 0x0005e60000100800 */
[----:B0-----:R-:W-:Y:S02]  /*0aa0*/  VIADD R8, R6, 0xffffffe ;  /* 0x0ffffffe06087836 */ /* 0x001fe40000000000 */
[----:B------:R-:W-:Y:S01]  /*0ab0*/  IMAD.MOV R0, RZ, RZ, -R4 ;  /* 0x000000ffff007224 */ /* 0x000fe200078e0a04 */
[----:B------:R0:W-:Y:S01]  /*0ac0*/  STL [R1], R66 ;  /* 0x0000004201007387 */ /* 0x0001e20000100800 */
[----:B------:R-:W3:Y:S01]  /*0ad0*/  LDC.64 R4, c[0x0][0x3a8] ;  /* 0x0000ea00ff047b82 */ /* 0x000ee20000000a00 */
[----:B------:R4:W5:Y:S01]  /*0ae0*/  F2I.FTZ.U32.TRUNC.NTZ R9, R8 ;  /* 0x0000000800097305 */ /* 0x000962000021f000 */
[----:B------:R-:W-:Y:S01]  /*0af0*/  IMAD R3, R10, R0, R3 ;  /* 0x000000000a037224 */ /* 0x000fe200078e0203 */
[----:B------:R-:W-:Y:S01]  /*0b00*/  SHF.R.U32.HI R0, RZ, 0x6, R222 ;  /* 0x00000006ff007819 */ /* 0x000fe200000116de */
[----:B------:R-:W-:-:S03]  /*0b10*/  IMAD.SHL.U32 R6, R198, 0x200000, RZ ;  /* 0x00200000c6067824 */ /* 0x000fc600078e00ff */
[----:B------:R-:W-:Y:S02]  /*0b20*/  ISETP.GT.U32.AND P0, PT, R10, R3, PT ;  /* 0x000000030a00720c */ /* 0x000fe40003f04070 */
[----:B------:R-:W-:Y:S01]  /*0b30*/  SGXT.U32 R0, R0, 0x1 ;  /* 0x000000010000781a */ /* 0x000fe20000000000 */
[----:B----4-:R-:W-:Y:S01]  /*0b40*/  IMAD.MOV.U32 R8, RZ, RZ, RZ ;  /* 0x000000ffff087224 */ /* 0x010fe200078e00ff */
[----:B------:R-:W-:Y:S02]  /*0b50*/  LOP3.LUT R6, R6, 0x600000, RZ, 0xc0, !PT ;  /* 0x0060000006067812 */ /* 0x000fe400078ec0ff */
[----:B--2---:R-:W-:Y:S02]  /*0b60*/  LOP3.LUT R14, R0, 0x8, RZ, 0xfc, !PT ;  /* 0x00000008000e7812 */ /* 0x004fe400078efcff */
[----:B------:R-:W-:Y:S01]  /*0b70*/  R2UR UR10, R6 ;  /* 0x00000000060a72ca */ /* 0x000fe200000e0000 */
[----:B-----5:R-:W-:Y:S01]  /*0b80*/  IMAD.MOV R11, RZ, RZ, -R9 ;  /* 0x000000ffff0b7224 */ /* 0x020fe200078e0a09 */
[----:B------:R-:W-:-:S02]  /*0b90*/  LOP3.LUT R13, R0, 0x10, RZ, 0xfc, !PT ;  /* 0x00000010000d7812 */ /* 0x000fc400078efcff */
[C---:B------:R-:W-:Y:S01]  /*0ba0*/  LOP3.LUT R12, R0.reuse, 0x18, RZ, 0xfc, !PT ;  /* 0x00000018000c7812 */ /* 0x040fe200078efcff */
[----:B------:R-:W-:Y:S01]  /*0bb0*/  @!P0 IMAD.IADD R3, R3, 0x1, -R10 ;  /* 0x0000000103038824 */ /* 0x000fe200078e0a0a */
[----:B-1----:R-:W-:Y:S01]  /*0bc0*/  R2UR UR9, R7 ;  /* 0x00000000070972ca */ /* 0x002fe200000e0000 */
[----:B------:R-:W-:Y:S02]  /*0bd0*/  IMAD R7, R11, R2, RZ ;  /* 0x000000020b077224 */ /* 0x000fe400078e02ff */
[----:B---3--:R-:W-:Y:S01]  /*0be0*/  IMAD R95, R0, R4, RZ ;  /* 0x00000004005f7224 */ /* 0x008fe200078e02ff */
[----:B------:R-:W-:Y:S01]  /*0bf0*/  ISETP.GT.U32.AND P0, PT, R10, R3, PT ;  /* 0x000000030a00720c */ /* 0x000fe20003f04070 */
[----:B------:R-:W-:Y:S02]  /*0c00*/  IMAD.HI.U32 R8, R9, R7, R8 ;  /* 0x0000000709087227 */ /* 0x000fe400078e0008 */
[----:B------:R-:W1:Y:S02]  /*0c10*/  LDC.64 R6, c[0x0][0x3a0] ;  /* 0x0000e800ff067b82 */ /* 0x000e640000000a00 */
[----:B------:R-:W-:-:S02]  /*0c20*/  IMAD R97, R4, 0x2, R95 ;  /* 0x0000000204617824 */ /* 0x000fc400078e025f */
[----:B------:R-:W-:Y:S02]  /*0c30*/  IMAD.HI.U32 R11, R8, R35, RZ ;  /* 0x00000023080b7227 */ /* 0x000fe400078e00ff */
[----:B------:R-:W-:Y:S02]  /*0c40*/  UIADD3 UR10, UPT, UPT, UR9, UR10, URZ ;  /* 0x0000000a090a7290 */ /* 0x000fe4000fffe0ff */
[----:B------:R-:W-:Y:S02]  /*0c50*/  IMAD R99, R4, 0x2, R97 ;  /* 0x0000000204637824 */ /* 0x000fe400078e0261 */
[----:B------:R-:W-:Y:S01]  /*0c60*/  @!P0 IMAD.IADD R3, R3, 0x1, -R10 ;  /* 0x0000000103038824 */ /* 0x000fe200078e0a0a */
[----:B------:R-:W-:Y:S01]  /*0c70*/  ISETP.NE.AND P0, PT, R36, RZ, PT ;  /* 0x000000ff2400720c */ /* 0x000fe20003f05270 */
[----:B------:R-:W-:Y:S02]  /*0c80*/  IMAD R101, R4, 0x2, R99 ;  /* 0x0000000204657824 */ /* 0x000fe400078e0263 */
[----:B------:R-:W-:-:S02]  /*0c90*/  IMAD.MOV.U32 R150, RZ, RZ, R3 ;  /* 0x000000ffff967224 */ /* 0x000fc400078e0003 */
[----:B------:R-:W-:Y:S02]  /*0ca0*/  IMAD R196, R4, 0x2, R101 ;  /* 0x0000000204c47824 */ /* 0x000fe400078e0265 */
[----:B------:R-:W-:-:S04]  /*0cb0*/  IMAD.HI.U32 R3, R8, R43, RZ ;  /* 0x0000002b08037227 */ /* 0x000fc800078e00ff */
[----:B------:R-:W-:Y:S02]  /*0cc0*/  IMAD R121, R4, 0x2, R196 ;  /* 0x0000000204797824 */ /* 0x000fe400078e02c4 */
[----:B-1----:R-:W-:Y:S02]  /*0cd0*/  VIADD R231, R6, 0x7f ;  /* 0x0000007f06e77836 */ /* 0x002fe40000000000 */
[C---:B------:R-:W-:Y:S02]  /*0ce0*/  IMAD R9, R4.reuse, 0x2, R121 ;  /* 0x0000000204097824 */ /* 0x040fe400078e0279 */
[----:B------:R-:W-:Y:S01]  /*0cf0*/  IMAD.MOV R3, RZ, RZ, -R3 ;  /* 0x000000ffff037224 */ /* 0x000fe200078e0a03 */
[----:B------:R0:W-:Y:S01]  /*0d00*/  STL [R1+0x4], R231 ;  /* 0x000004e701007387 */ /* 0x0001e20000100800 */
[C---:B------:R-:W-:Y:S02]  /*0d10*/  IMAD R25, R4.reuse, 0x4, R9 ;  /* 0x0000000404197824 */ /* 0x040fe400078e0209 */
[----:B------:R-:W-:Y:S01]  /*0d20*/  @!P1 IMAD.MOV R150, RZ, RZ, -R150 ;  /* 0x000000ffff969224 */ /* 0x000fe200078e0a96 */
[----:B------:R-:W-:Y:S01]  /*0d30*/  @!P0 LOP3.LUT R150, RZ, R36, RZ, 0x33, !PT ;  /* 0x00000024ff968212 */ /* 0x000fe200078e33ff */
[----:B------:R-:W-:Y:S01]  /*0d40*/  IMAD R120, R4, 0x2, R25 ;  /* 0x0000000204787824 */ /* 0x000fe200078e0219 */
[----:B------:R-:W-:Y:S01]  /*0d50*/  ISETP.NE.U32.AND P1, PT, R223, RZ, PT ;  /* 0x000000ffdf00720c */ /* 0x000fe20003f25070 */
[----:B------:R-:W-:Y:S01]  /*0d60*/  IMAD R43, R2, R3, R43 ;  /* 0x00000003022b7224 */ /* 0x000fe200078e022b */
[----:B------:R-:W-:Y:S01]  /*0d70*/  ISETP.GT.AND P0, PT, R231, 0x7f, PT ;  /* 0x0000007fe700780c */ /* 0x000fe20003f04270 */
[----:B------:R-:W-:-:S02]  /*0d80*/  IMAD R137, R4, 0x2, R120 ;  /* 0x0000000204897824 */ /* 0x000fc400078e0278 */
[----:B------:R-:W-:Y:S02]  /*0d90*/  IMAD R150, R150, R7, RZ ;  /* 0x0000000796967224 */ /* 0x000fe400078e02ff */
[----:B------:R-:W-:Y:S02]  /*0da0*/  IMAD R3, R4, 0x2, R137 ;  /* 0x0000000204037824 */ /* 0x000fe400078e0289 */
[----:B------:R-:W-:-:S04]  /*0db0*/  IMAD.HI.U32 R10, R8, R45, RZ ;  /* 0x0000002d080a7227 */ /* 0x000fc800078e00ff */
[C---:B------:R-:W-:Y:S02]  /*0dc0*/  IMAD R7, R4.reuse, 0x2, R3 ;  /* 0x0000000204077824 */ /* 0x040fe400078e0203 */
[----:B------:R-:W-:Y:S02]  /*0dd0*/  IMAD.MOV R10, RZ, RZ, -R10 ;  /* 0x000000ffff0a7224 */ /* 0x000fe400078e0a0a */
[----:B------:R-:W-:Y:S02]  /*0de0*/  IMAD.MOV R11, RZ, RZ, -R11 ;  /* 0x000000ffff0b7224 */ /* 0x000fe400078e0a0b */
[----:B------:R-:W-:Y:S02]  /*0df0*/  IMAD R19, R4, 0x2, R7 ;  /* 0x0000000204137824 */ /* 0x000fe400078e0207 */
[C---:B------:R-:W-:Y:S02]  /*0e00*/  IMAD R45, R2.reuse, R10, R45 ;  /* 0x0000000a022d7224 */ /* 0x040fe400078e022d */
[----:B------:R-:W-:-:S02]  /*0e10*/  IMAD R35, R2, R11, R35 ;  /* 0x0000000b02237224 */ /* 0x000fc400078e0223 */
[----:B------:R-:W-:Y:S01]  /*0e20*/  IMAD R21, R4, 0x2, R19 ;  /* 0x0000000204157824 */ /* 0x000fe200078e0213 */
[----:B0-----:R-:W-:Y:S06]  /*0e30*/  BRA.U UP0, `(.L_x_5) ;  /* 0x0000000100187547 */ /* 0x001fec000b800000 */
[----:B------:R-:W-:Y:S01]  /*0e40*/  ELECT P2, URZ, PT ;  /* 0x0000000000ff782f */ /* 0x000fe20003840000 */
[----:B------:R-:W-:Y:S01]  /*0e50*/  IMAD.MOV.U32 R10, RZ, RZ, 0x1 ;  /* 0x00000001ff0a7424 */ /* 0x000fe200078e00ff */
[----:B------:R-:W-:Y:S11]  /*0e60*/  UVIRTCOUNT.DEALLOC.SMPOOL 0x80 ;  /* 0x000000800000784c */ /* 0x000ff60000000000 */
[----:B------:R-:W-:-:S04]  /*0e70*/  @P2 MOV R11, 0x40 ;  /* 0x00000040000b2802 */ /* 0x000fc80000000f00 */
[----:B------:R-:W-:-:S05]  /*0e80*/  @P2 LEA R11, R15, R11, 0x18 ;  /* 0x0000000b0f0b2211 */ /* 0x000fca00078ec0ff */
[----:B------:R0:W-:Y:S02]  /*0e90*/  @P2 STS.U8 [R11], R10 ;  /* 0x0000000a0b002388 */ /* 0x0001e40000000000 */
.L_x_5:
[----:B------:R-:W-:Y:S01]  /*0ea0*/  STTM.16dp32bit_t0_t15.x16 tmem[UR10], RZ ;  /* 0x000000ff000079ed */ /* 0x000fe20008a0000a */
[----:B------:R-:W-:Y:S01]  /*0eb0*/  STTM.16dp32bit_t16_t31.x16 tmem[UR10+0x10], RZ ;  /* 0x000010ff000079ed */ /* 0x000fe20008a2000a */
[----:B------:R-:W1:Y:S02]  /*0ec0*/  FENCE.VIEW.ASYNC.T ;  /* 0x00000000000073c6 */ /* 0x000e640000000200 */
[----:B-1----:R-:W-:Y:S01]  /*0ed0*/  VOTEU.ALL UP1, P1 ;  /* 0x0000000000ff7886 */ /* 0x002fe20000820000 */
[----:B------:R-:W-:Y:S01]  /*0ee0*/  VOTEU.ALL UP2, P1 ;  /* 0x0000000000ff7886 */ /* 0x000fe20000840000 */
[----:B------:R-:W-:Y:S01]  /*0ef0*/  IMAD R17, R4, 0x4, R21 ;  /* 0x0000000404117824 */ /* 0x000fe200078e0215 */
[----:B------:R-:W-:Y:S01]  /*0f00*/  ISETP.LT.AND P3, PT, R14, R6, P0 ;  /* 0x000000060e00720c */ /* 0x000fe20000761270 */
[----:B------:R-:W-:Y:S01]  /*0f10*/  IMAD.SHL.U32 R220, R150, 0x2, RZ ;  /* 0x0000000296dc7824 */ /* 0x000fe200078e00ff */
[----:B------:R-:W-:-:S04]  /*0f20*/  @!UP1 UIADD3 UR6, UPT, UPT, -UR4, 0x100000, URZ ;  /* 0x0010000004069890 */ /* 0x000fc8000fffe1ff */
[----:B------:R-:W-:Y:S02]  /*0f30*/  @!UP1 USHF.L.U32 UR7, UR6, 0xb, URZ ;  /* 0x0000000b06079899 */ /* 0x000fe400080006ff */
[----:B------:R-:W-:Y:S01]  /*0f40*/  @!UP1 USHF.L.U32 UR6, UR6, 0x1, URZ ;  /* 0x0000000106069899 */ /* 0x000fe200080006ff */
[----:B------:R-:W-:Y:S01]  /*0f50*/  BAR.SYNC.DEFER_BLOCKING 0x0 ;  /* 0x0000000000007b1d */ /* 0x000fe20000010000 */
[----:B------:R-:W-:Y:S01]  /*0f60*/  IMAD R23, R4, 0x2, R17 ;  /* 0x0000000204177824 */ /* 0x000fe200078e0211 */
[----:B------:R-:W-:Y:S02]  /*0f70*/  ISETP.LT.AND P2, PT, R13, R6, P0 ;  /* 0x000000060d00720c */ /* 0x000fe40000741270 */
[----:B------:R-:W-:Y:S01]  /*0f80*/  IADD3 R116, P4, PT, R220, UR20, RZ ;  /* 0x00000014dc747c10 */ /* 0x000fe2000ff9e0ff */
[----:B------:R-:W-:Y:S01]  /*0f90*/  IMAD R31, R4, 0x2, R23 ;  /* 0x00000002041f7824 */ /* 0x000fe200078e0217 */
[----:B------:R-:W-:Y:S01]  /*0fa0*/  PRMT R144, RZ, 0x7610, R144 ;  /* 0x00007610ff907816 */ /* 0x000fe20000000090 */
[----:B------:R-:W1:Y:S01]  /*0fb0*/  LDCU UR5, c[0x0][0x3b0] ;  /* 0x00007600ff0577ac */ /* 0x000e620008000800 */
[----:B------:R-:W-:Y:S01]  /*0fc0*/  LEA.HI.X.SX32 R154, R150, UR21, 0x1, P4 ;  /* 0x00000015969a7c11 */ /* 0x000fe2000a0f0eff */
[----:B------:R-:W-:Y:S01]  /*0fd0*/  IMAD R27, R4, 0x2, R31 ;  /* 0x00000002041b7824 */ /* 0x000fe200078e021f */
[----:B0-----:R-:W-:Y:S01]  /*0fe0*/  LEA R10, P4, R196, R116, 0x1 ;  /* 0x00000074c40a7211 */ /* 0x001fe200078808ff */
[----:B------:R0:W-:Y:S02]  /*0ff0*/  STL [R1+0xc], R231 ;  /* 0x00000ce701007387 */ /* 0x0001e40000100800 */
[----:B------:R-:W-:Y:S01]  /*1000*/  IMAD R33, R4, 0x2, R27 ;  /* 0x0000000204217824 */ /* 0x000fe200078e021b */
[----:B------:R-:W-:Y:S01]  /*1010*/  LEA.HI.X.SX32 R11, R196, R154, 0x1, P4 ;  /* 0x0000009ac40b7211 */ /* 0x000fe200020f0eff */
[----:B------:R-:W2:Y:S02]  /*1020*/  FENCE.VIEW.ASYNC.S ;  /* 0x00000000000073c6 */ /* 0x000ea40000000000 */
[----:B--2---:R-:W2:Y:S02]  /*1030*/  @!UP2 SYNCS.EXCH.64 URZ, [UR12], UR6 ;  /* 0x000000060cffa5b2 */ /* 0x004ea40008000100 */
[----:B--2---:R-:W-:Y:S01]  /*1040*/  BAR.SYNC.DEFER_BLOCKING 0x0 ;  /* 0x0000000000007b1d */ /* 0x004fe20000010000 */
[----:B------:R-:W-:Y:S01]  /*1050*/  IMAD R39, R4, 0x2, R33 ;  /* 0x0000000204277824 */ /* 0x000fe200078e0221 */
[----:B------:R-:W-:-:S03]  /*1060*/  LEA R14, P5, R7, R116, 0x1 ;  /* 0x00000074070e7211 */ /* 0x000fc600078a08ff */
[----:B------:R-:W-:Y:S01]  /*1070*/  IMAD R41, R4, 0x2, R39 ;  /* 0x0000000204297824 */ /* 0x000fe200078e0227 */
[----:B------:R-:W-:-:S03]  /*1080*/  LEA.HI.X.SX32 R15, R7, R154, 0x1, P5 ;  /* 0x0000009a070f7211 */ /* 0x000fc600028f0eff */
[----:B------:R-:W-:-:S04]  /*1090*/  IMAD R47, R4, 0x4, R41 ;  /* 0x00000004042f7824 */ /* 0x000fc800078e0229 */
[----:B------:R-:W-:Y:S01]  /*10a0*/  IMAD R7, R4, 0x2, R47 ;  /* 0x0000000204077824 */ /* 0x000fe200078e022f */
[----:B------:R-:W-:-:S03]  /*10b0*/  LOP3.LUT R251, R0, 0x20, RZ, 0xfc, !PT ;  /* 0x0000002000fb7812 */ /* 0x000fc600078efcff */
[----:B------:R-:W-:Y:S01]  /*10c0*/  IMAD R49, R4, 0x2, R7 ;  /* 0x0000000204317824 */ /* 0x000fe200078e0207 */
[----:B------:R2:W3:Y:S01]  /*10d0*/  @P3 LDG.E.U16 R143, desc[UR24][R10.64] ;  /* 0x000000180a8f3981 */ /* 0x0004e2000c1e1500 */
[----:B------:R-:W-:Y:S02]  /*10e0*/  ISETP.LT.AND P3, PT, R12, R6, P0 ;  /* 0x000000060c00720c */ /* 0x000fe40000761270 */
[C---:B------:R-:W-:Y:S02]  /*10f0*/  LEA R12, P4, R25.reuse, R116, 0x1 ;  /* 0x00000074190c7211 */ /* 0x040fe400078808ff */
[----:B------:R-:W-:Y:S02]  /*1100*/  PRMT R145, RZ, 0x7610, R145 ;  /* 0x00007610ff917816 */ /* 0x000fe40000000091 */
[----:B------:R-:W-:Y:S01]  /*1110*/  LEA.HI.X.SX32 R13, R25, R154, 0x1, P4 ;  /* 0x0000009a190d7211 */ /* 0x000fe200020f0eff */
[----:B------:R-:W-:-:S04]  /*1120*/  IMAD R29, R4, 0x2, R49 ;  /* 0x00000002041d7824 */ /* 0x000fc800078e0231 */
[----:B------:R4:W5:Y:S01]  /*1130*/  @P2 LDG.E.U16 R144, desc[UR24][R12.64] ;  /* 0x000000180c902981 */ /* 0x000962000c1e1500 */
[----:B------:R-:W-:Y:S01]  /*1140*/  ISETP.LT.AND P2, PT, R251, R6, P0 ;  /* 0x00000006fb00720c */ /* 0x000fe20000741270 */
[----:B------:R-:W-:Y:S02]  /*1150*/  IMAD R51, R4, 0x2, R29 ;  /* 0x0000000204337824 */ /* 0x000fe400078e021d */
[----:B------:R0:W3:Y:S01]  /*1160*/  @P3 LDG.E.U16 R145, desc[UR24][R14.64] ;  /* 0x000000180e913981 */ /* 0x0000e2000c1e1500 */
[----:B------:R-:W-:Y:S02]  /*1170*/  LEA R16, P3, R17, R116, 0x1 ;  /* 0x0000007411107211 */ /* 0x000fe400078608ff */
[----:B--2---:R-:W-:Y:S01]  /*1180*/  LOP3.LUT R10, R0, 0x1a, RZ, 0xfc, !PT ;  /* 0x0000001a000a7812 */ /* 0x004fe200078efcff */
[----:B------:R-:W-:Y:S01]  /*1190*/  IMAD R53, R4, 0x2, R51 ;  /* 0x0000000204357824 */ /* 0x000fe200078e0233 */
[----:B------:R-:W-:Y:S02]  /*11a0*/  LOP3.LUT R250, R0, 0x22, RZ, 0xfc, !PT ;  /* 0x0000002200fa7812 */ /* 0x000fe400078efcff */
[----:B------:R-:W-:-:S02]  /*11b0*/  PRMT R146, RZ, 0x7610, R146 ;  /* 0x00007610ff927816 */ /* 0x000fc40000000092 */
[----:B------:R-:W-:Y:S02]  /*11c0*/  LEA.HI.X.SX32 R17, R17, R154, 0x1, P3 ;  /* 0x0000009a11117211 */ /* 0x000fe400018f0eff */
[-C--:B------:R-:W-:Y:S01]  /*11d0*/  ISETP.LT.AND P3, PT, R10, R6.reuse, P0 ;  /* 0x000000060a00720c */ /* 0x080fe20000761270 */
[----:B------:R-:W-:Y:S01]  /*11e0*/  IMAD R55, R4, 0x2, R53 ;  /* 0x0000000204377824 */ /* 0x000fe200078e0235 */
[----:B------:R-:W-:Y:S01]  /*11f0*/  ISETP.LT.AND P4, PT, R250, R6, P0 ;  /* 0x00000006fa00720c */ /* 0x000fe20000781270 */
[----:B------:R2:W3:Y:S01]  /*1200*/  @P2 LDG.E.U16 R146, desc[UR24][R16.64] ;  /* 0x0000001810922981 */ /* 0x0004e2000c1e1500 */
[-C--:B------:R-:W-:Y:S02]  /*1210*/  LEA R10, P5, R19, R116.reuse, 0x1 ;  /* 0x00000074130a7211 */ /* 0x080fe400078a08ff */
[----:B----4-:R-:W-:Y:S02]  /*1220*/  LEA R12, P2, R23, R116, 0x1 ;  /* 0x00000074170c7211 */ /* 0x010fe400078408ff */
[----:B------:R-:W-:Y:S01]  /*1230*/  LEA.HI.X.SX32 R11, R19, R154, 0x1, P5 ;  /* 0x0000009a130b7211 */ /* 0x000fe200028f0eff */
[----:B------:R-:W-:Y:S01]  /*1240*/  IMAD R19, R4, 0x4, R55 ;  /* 0x0000000404137824 */ /* 0x000fe200078e0237 */
[----:B------:R-:W-:-:S02]  /*1250*/  PRMT R134, RZ, 0x7610, R134 ;  /* 0x00007610ff867816 */ /* 0x000fc40000000086 */
[----:B------:R-:W-:Y:S01]  /*1260*/  LEA.HI.X.SX32 R13, R23, R154, 0x1, P2 ;  /* 0x0000009a170d7211 */ /* 0x000fe200010f0eff */
[----:B------:R-:W-:Y:S01]  /*1270*/  IMAD R23, R4, 0x2, R19 ;  /* 0x0000000204177824 */ /* 0x000fe200078e0213 */
[----:B------:R-:W-:Y:S02]  /*1280*/  PRMT R122, RZ, 0x7610, R122 ;  /* 0x00007610ff7a7816 */ /* 0x000fe4000000007a */
[----:B------:R-:W-:Y:S01]  /*1290*/  LOP3.LUT R247, R0, 0x28, RZ, 0xfc, !PT ;  /* 0x0000002800f77812 */ /* 0x000fe200078efcff */
[----:B------:R-:W4:Y:S01]  /*12a0*/  @P4 LDG.E.U16 R134, desc[UR24][R12.64] ;  /* 0x000000180c864981 */ /* 0x000f22000c1e1500 */
[C---:B------:R-:W-:Y:S02]  /*12b0*/  IMAD R57, R4.reuse, 0x2, R23 ;  /* 0x0000000204397824 */ /* 0x040fe400078e0217 */
[----:B------:R-:W-:Y:S01]  /*12c0*/  ISETP.LT.AND P4, PT, R247, R6, P0 ;  /* 0x00000006f700720c */ /* 0x000fe20000781270 */
[----:B------:R1:W3:Y:S01]  /*12d0*/  @P3 LDG.E.U16 R122, desc[UR24][R10.64] ;  /* 0x000000180a7a3981 */ /* 0x0002e2000c1e1500 */
[-C--:B0-----:R-:W-:Y:S01]  /*12e0*/  LEA R14, P3, R33, R116.reuse, 0x1 ;  /* 0x00000074210e7211 */ /* 0x081fe200078608ff */
[----:B------:R-:W-:Y:S01]  /*12f0*/  IMAD R109, R4, 0x2, R57 ;  /* 0x00000002046d7824 */ /* 0x000fe200078e0239 */
[----:B--2---:R-:W-:-:S02]  /*1300*/  LEA R16, P5, R47, R116, 0x1 ;  /* 0x000000742f107211 */ /* 0x004fc400078a08ff */
[-C--:B------:R-:W-:Y:S01]  /*1310*/  LEA.HI.X.SX32 R15, R33, R154.reuse, 0x1, P3 ;  /* 0x0000009a210f7211 */ /* 0x080fe200018f0eff */
[----:B------:R-:W-:Y:S01]  /*1320*/  IMAD R33, R4, 0x2, R109 ;  /* 0x0000000204217824 */ /* 0x000fe200078e026d */
[----:B------:R-:W-:Y:S02]  /*1330*/  PRMT R147, RZ, 0x7610, R147 ;  /* 0x00007610ff937816 */ /* 0x000fe40000000093 */
[----:B------:R-:W-:Y:S02]  /*1340*/  LOP3.LUT R244, R0, 0x30, RZ, 0xfc, !PT ;  /* 0x0000003000f47812 */ /* 0x000fe400078efcff */
[----:B------:R-:W-:Y:S01]  /*1350*/  LEA.HI.X.SX32 R17, R47, R154, 0x1, P5 ;  /* 0x0000009a2f117211 */ /* 0x000fe200028f0eff */
[----:B------:R-:W-:Y:S01]  /*1360*/  IMAD R47, R4, 0x2, R33 ;  /* 0x00000002042f7824 */ /* 0x000fe200078e0221 */
[----:B------:R-:W-:Y:S01]  /*1370*/  ISETP.LT.AND P2, PT, R244, R6, P0 ;  /* 0x00000006f400720c */ /* 0x000fe20000741270 */
[----:B------:R0:W2:Y:S01]  /*1380*/  @P4 LDG.E.U16 R147, desc[UR24][R14.64] ;  /* 0x000000180e934981 */ /* 0x0000a2000c1e1500 */
[----:B------:R-:W-:Y:S01]  /*1390*/  LOP3.LUT R246, R0, 0x2a, RZ, 0xfc, !PT ;  /* 0x0000002a00f67812 */ /* 0x000fe200078efcff */
[----:B------:R-:W-:Y:S01]  /*13a0*/  IMAD R59, R4, 0x2, R47 ;  /* 0x00000002043b7824 */ /* 0x000fe200078e022f */
[----:B-1----:R-:W-:-:S02]  /*13b0*/  LEA R10, P4, R39, R116, 0x1 ;  /* 0x00000074270a7211 */ /* 0x002fc400078808ff */
[----:B------:R-:W-:Y:S02]  /*13c0*/  ISETP.LT.AND P3, PT, R246, R6, P0 ;  /* 0x00000006f600720c */ /* 0x000fe40000761270 */
[----:B------:R-:W-:Y:S01]  /*13d0*/  LEA.HI.X.SX32 R11, R39, R154, 0x1, P4 ;  /* 0x0000009a270b7211 */ /* 0x000fe200020f0eff */
[----:B------:R-:W-:Y:S01]  /*13e0*/  IMAD R39, R4, 0x4, R59 ;  /* 0x0000000404277824 */ /* 0x000fe200078e023b */
[----:B------:R-:W-:Y:S02]  /*13f0*/  PRMT R148, RZ, 0x7610, R148 ;  /* 0x00007610ff947816 */ /* 0x000fe40000000094 */
[----:B------:R-:W-:Y:S01]  /*1400*/  LOP3.LUT R243, R0, 0x32, RZ, 0xfc, !PT ;  /* 0x0000003200f37812 */ /* 0x000fe200078efcff */
[----:B------:R-:W-:Y:S01]  /*1410*/  IMAD R61, R4, 0x2, R39 ;  /* 0x00000002043d7824 */ /* 0x000fe200078e0227 */
[----:B------:R-:W-:Y:S02]  /*1420*/  PRMT R133, RZ, 0x7610, R133 ;  /* 0x00007610ff857816 */ /* 0x000fe40000000085 */
[----:B------:R-:W2:Y:S01]  /*1430*/  @P2 LDG.E.U16 R148, desc[UR24][R16.64] ;  /* 0x0000001810942981 */ /* 0x000ea2000c1e1500 */
[----:B------:R-:W-:Y:S01]  /*1440*/  LOP3.LUT R240, R0, 0x38, RZ, 0xfc, !PT ;  /* 0x0000003800f07812 */ /* 0x000fe200078efcff */
[----:B------:R-:W-:Y:S01]  /*1450*/  IMAD R63, R4, 0x2, R61 ;  /* 0x00000002043f7824 */ /* 0x000fe200078e023d */
[-C--:B------:R-:W-:Y:S01]  /*1460*/  ISETP.LT.AND P2, PT, R243, R6.reuse, P0 ;  /* 0x00000006f300720c */ /* 0x080fe20000741270 */
[----:B------:R1:W2:Y:S01]  /*1470*/  @P3 LDG.E.U16 R133, desc[UR24][R10.64] ;  /* 0x000000180a853981 */ /* 0x0002a2000c1e1500 */
[----:B------:R-:W-:Y:S01]  /*1480*/  ISETP.LT.AND P3, PT, R240, R6, P0 ;  /* 0x00000006f000720c */ /* 0x000fe20000761270 */
[----:B------:R-:W-:Y:S01]  /*1490*/  IMAD R105, R4, 0x2, R63 ;  /* 0x0000000204697824 */ /* 0x000fe200078e023f */
[----:B------:R-:W-:-:S02]  /*14a0*/  LEA R12, P4, R7, R116, 0x1 ;  /* 0x00000074070c7211 */ /* 0x000fc400078808ff */
[----:B------:R-:W-:Y:S02]  /*14b0*/  PRMT R132, RZ, 0x7610, R132 ;  /* 0x00007610ff847816 */ /* 0x000fe40000000084 */
[----:B0-----:R-:W-:Y:S02]  /*14c0*/  LEA R14, P5, R51, R116, 0x1 ;  /* 0x00000074330e7211 */ /* 0x001fe400078a08ff */
[-C--:B------:R-:W-:Y:S01]  /*14d0*/  LEA.HI.X.SX32 R13, R7, R154.reuse, 0x1, P4 ;  /* 0x0000009a070d7211 */ /* 0x080fe200020f0eff */
[----:B------:R-:W-:Y:S01]  /*14e0*/  IMAD R7, R4, 0x2, R105 ;  /* 0x0000000204077824 */ /* 0x000fe200078e0269 */
[----:B------:R-:W-:Y:S02]  /*14f0*/  LOP3.LUT R237, R0, 0x40, RZ, 0xfc, !PT ;  /* 0x0000004000ed7812 */ /* 0x000fe400078efcff */
[----:B------:R-:W-:Y:S01]  /*1500*/  PRMT R149, RZ, 0x7610, R149 ;  /* 0x00007610ff957816 */ /* 0x000fe20000000095 */
[----:B------:R-:W2:Y:S01]  /*1510*/  @P2 LDG.E.U16 R132, desc[UR24][R12.64] ;  /* 0x000000180c842981 */ /* 0x000ea2000c1e1500 */
[----:B------:R-:W-:Y:S01]  /*1520*/  LEA.HI.X.SX32 R15, R51, R154, 0x1, P5 ;  /* 0x0000009a330f7211 */ /* 0x000fe200028f0eff */
[----:B------:R-:W-:Y:S01]  /*1530*/  IMAD R51, R4, 0x2, R7 ;  /* 0x0000000204337824 */ /* 0x000fe200078e0207 */
[----:B------:R-:W-:-:S03]  /*1540*/  ISETP.LT.AND P2, PT, R237, R6, P0 ;  /* 0x00000006ed00720c */ /* 0x000fc60000741270 */
[----:B------:R0:W2:Y:S01]  /*1550*/  @P3 LDG.E.U16 R149, desc[UR24][R14.64] ;  /* 0x000000180e953981 */ /* 0x0000a2000c1e1500 */
[----:B------:R-:W-:Y:S01]  /*1560*/  IMAD R65, R4, 0x2, R51 ;  /* 0x0000000204417824 */ /* 0x000fe200078e0233 */
[C---:B-1----:R-:W-:Y:S02]  /*1570*/  LEA R10, P3, R19.reuse, R116, 0x1 ;  /* 0x00000074130a7211 */ /* 0x042fe400078608ff */
[----:B------:R-:W-:Y:S01]  /*1580*/  LOP3.LUT R217, R0, 0x50, RZ, 0xfc, !PT ;  /* 0x0000005000d97812 */ /* 0x000fe200078efcff */
[C---:B------:R-:W-:Y:S01]  /*1590*/  IMAD R17, R4.reuse, 0x4, R65 ;  /* 0x0000000404117824 */ /* 0x040fe200078e0241 */
[----:B------:R-:W-:Y:S02]  /*15a0*/  PRMT R142, RZ, 0x7610, R142 ;  /* 0x00007610ff8e7816 */ /* 0x000fe4000000008e */
[----:B------:R-:W-:Y:S01]  /*15b0*/  LEA.HI.X.SX32 R11, R19, R154, 0x1, P3 ;  /* 0x0000009a130b7211 */ /* 0x000fe200018f0eff */
[----:B------:R-:W-:Y:S01]  /*15c0*/  IMAD R67, R4, 0x2, R17 ;  /* 0x0000000204437824 */ /* 0x000fe200078e0211 */
[----:B------:R-:W-:-:S03]  /*15d0*/  ISETP.LT.AND P4, PT, R217, R6, P0 ;  /* 0x00000006d900720c */ /* 0x000fc60000781270 */
[----:B------:R1:W2:Y:S01]  /*15e0*/  @P2 LDG.E.U16 R142, desc[UR24][R10.64] ;  /* 0x000000180a8e2981 */ /* 0x0002a2000c1e1500 */
[C---:B0-----:R-:W-:Y:S01]  /*15f0*/  LEA R14, P2, R39.reuse, R116, 0x1 ;  /* 0x00000074270e7211 */ /* 0x041fe200078408ff */
[C---:B------:R-:W-:Y:S01]  /*1600*/  IMAD R69, R4.reuse, 0x2, R67 ;  /* 0x0000000204457824 */ /* 0x040fe200078e0243 */
[----:B------:R-:W-:Y:S02]  /*1610*/  PRMT R141, RZ, 0x7610, R141 ;  /* 0x00007610ff8d7816 */ /* 0x000fe4000000008d */
[----:B------:R-:W-:Y:S01]  /*1620*/  LEA.HI.X.SX32 R15, R39, R154, 0x1, P2 ;  /* 0x0000009a270f7211 */ /* 0x000fe200010f0eff */
[----:B------:R-:W-:Y:S01]  /*1630*/  IMAD R107, R4, 0x2, R69 ;  /* 0x00000002046b7824 */ /* 0x000fe200078e0245 */
[C---:B------:R-:W-:Y:S02]  /*1640*/  LOP3.LUT R213, R0.reuse, 0x58, RZ, 0xfc, !PT ;  /* 0x0000005800d57812 */ /* 0x040fe400078efcff */
[----:B------:R-:W-:Y:S01]  /*1650*/  LOP3.LUT R233, R0, 0x48, RZ, 0xfc, !PT ;  /* 0x0000004800e97812 */ /* 0x000fe200078efcff */
[----:B------:R0:W2:Y:S01]  /*1660*/  @P4 LDG.E.U16 R141, desc[UR24][R14.64] ;  /* 0x000000180e8d4981 */ /* 0x0000a2000c1e1500 */
[----:B------:R-:W-:Y:S01]  /*1670*/  LEA R12, P5, R33, R116, 0x1 ;  /* 0x00000074210c7211 */ /* 0x000fe200078a08ff */
[----:B------:R-:W-:Y:S01]  /*1680*/  IMAD R19, R4, 0x2, R107 ;  /* 0x0000000204137824 */ /* 0x000fe200078e026b */
[----:B------:R-:W-:-:S02]  /*1690*/  ISETP.LT.AND P4, PT, R213, R6, P0 ;  /* 0x00000006d500720c */ /* 0x000fc40000781270 */
[----:B------:R-:W-:Y:S02]  /*16a0*/  ISETP.LT.AND P3, PT, R233, R6, P0 ;  /* 0x00000006e900720c */ /* 0x000fe40000761270 */
[----:B------:R-:W-:Y:S01]  /*16b0*/  LEA.HI.X.SX32 R13, R33, R154, 0x1, P5 ;  /* 0x0000009a210d7211 */ /* 0x000fe200028f0eff */
[----:B------:R-:W-:Y:S01]  /*16c0*/  IMAD R33, R4, 0x2, R19 ;  /* 0x0000000204217824 */ /* 0x000fe200078e0213 */
[----:B-1----:R-:W-:Y:S02]  /*16d0*/  LEA R10, P2, R7, R116, 0x1 ;  /* 0x00000074070a7211 */ /* 0x002fe400078408ff */
[----:B------:R-:W-:Y:S01]  /*16e0*/  LOP3.LUT R202, R0, 0x68, RZ, 0xfc, !PT ;  /* 0x0000006800ca7812 */ /* 0x000fe200078efcff */
[----:B------:R-:W-:Y:S01]  /*16f0*/  IMAD R71, R4, 0x2, R33 ;  /* 0x0000000204477824 */ /* 0x000fe200078e0221 */
[----:B------:R-:W-:Y:S02]  /*1700*/  PRMT R138, RZ, 0x7610, R138 ;  /* 0x00007610ff8a7816 */ /* 0x000fe4000000008a */
[----:B------:R-:W-:-:S02]  /*1710*/  PRMT R135, RZ, 0x7610, R135 ;  /* 0x00007610ff877816 */ /* 0x000fc40000000087 */
[----:B------:R-:W-:Y:S01]  /*1720*/  LEA.HI.X.SX32 R11, R7, R154, 0x1, P2 ;  /* 0x0000009a070b7211 */ /* 0x000fe200010f0eff */
[----:B------:R-:W-:Y:S01]  /*1730*/  IMAD R7, R4, 0x4, R71 ;  /* 0x0000000404077824 */ /* 0x000fe200078e0247 */
[----:B------:R-:W-:Y:S02]  /*1740*/  ISETP.LT.AND P2, PT, R202, R6, P0 ;  /* 0x00000006ca00720c */ /* 0x000fe40000741270 */
[----:B------:R-:W-:Y:S01]  /*1750*/  LOP3.LUT R209, R0, 0x60, RZ, 0xfc, !PT ;  /* 0x0000006000d17812 */ /* 0x000fe200078efcff */
[----:B------:R-:W2:Y:S01]  /*1760*/  @P4 LDG.E.U16 R138, desc[UR24][R10.64] ;  /* 0x000000180a8a4981 */ /* 0x000ea2000c1e1500 */
[----:B0-----:R-:W-:Y:S01]  /*1770*/  LEA R14, P4, R19, R116, 0x1 ;  /* 0x00000074130e7211 */ /* 0x001fe200078808ff */
[----:B------:R-:W-:Y:S02]  /*1780*/  IMAD R39, R4, 0x2, R7 ;  /* 0x0000000204277824 */ /* 0x000fe400078e0207 */
[----:B------:R0:W2:Y:S01]  /*1790*/  @P3 LDG.E.U16 R135, desc[UR24][R12.64] ;  /* 0x000000180c873981 */ /* 0x0000a2000c1e1500 */
[----:B------:R-:W-:-:S02]  /*17a0*/  ISETP.LT.AND P3, PT, R209, R6, P0 ;  /* 0x00000006d100720c */ /* 0x000fc40000761270 */
[----:B------:R-:W-:Y:S02]  /*17b0*/  LOP3.LUT R203, R0, 0x70, RZ, 0xfc, !PT ;  /* 0x0000007000cb7812 */ /* 0x000fe400078efcff */
[----:B------:R-:W-:Y:S01]  /*17c0*/  PRMT R140, RZ, 0x7610, R140 ;  /* 0x00007610ff8c7816 */ /* 0x000fe2000000008c */
[C---:B------:R-:W-:Y:S01]  /*17d0*/  IMAD R73, R4.reuse, 0x2, R39 ;  /* 0x0000000204497824 */ /* 0x040fe200078e0227 */
[----:B------:R-:W-:Y:S02]  /*17e0*/  LEA.HI.X.SX32 R15, R19, R154, 0x1, P4 ;  /* 0x0000009a130f7211 */ /* 0x000fe400020f0eff */
[C---:B0-----:R-:W-:Y:S01]  /*17f0*/  LEA R12, P5, R17.reuse, R116, 0x1 ;  /* 0x00000074110c7211 */ /* 0x041fe200078a08ff */
[----:B------:R-:W-:Y:S01]  /*1800*/  IMAD R103, R4, 0x2, R73 ;  /* 0x0000000204677824 */ /* 0x000fe200078e0249 */
[----:B------:R-:W-:Y:S01]  /*1810*/  PRMT R136, RZ, 0x7610, R136 ;  /* 0x00007610ff887816 */ /* 0x000fe20000000088 */
[----:B------:R-:W2:Y:S01]  /*1820*/  @P2 LDG.E.U16 R140, desc[UR24][R14.64] ;  /* 0x000000180e8c2981 */ /* 0x000ea2000c1e1500 */
[----:B------:R-:W-:-:S02]  /*1830*/  LEA.HI.X.SX32 R13, R17, R154, 0x1, P5 ;  /* 0x0000009a110d7211 */ /* 0x000fc400028f0eff */
[----:B------:R-:W-:Y:S02]  /*1840*/  ISETP.LT.AND P5, PT, R203, R6, P0 ;  /* 0x00000006cb00720c */ /* 0x000fe400007a1270 */
[----:B------:R-:W-:Y:S01]  /*1850*/  LOP3.LUT R211, R0, 0x78, RZ, 0xfc, !PT ;  /* 0x0000007800d37812 */ /* 0x000fe200078efcff */
[----:B------:R-:W-:Y:S01]  /*1860*/  IMAD R75, R4, 0x2, R103 ;  /* 0x00000002044b7824 */ /* 0x000fe200078e0267 */
[----:B------:R-:W-:Y:S01]  /*1870*/  LEA R16, P2, R7, R116, 0x1 ;  /* 0x0000007407107211 */ /* 0x000fe200078408ff */
[----:B------:R0:W2:Y:S01]  /*1880*/  @P3 LDG.E.U16 R136, desc[UR24][R12.64] ;  /* 0x000000180c883981 */ /* 0x0000a2000c1e1500 */
[----:B------:R-:W-:Y:S02]  /*1890*/  LOP3.LUT R239, R0, 0x3a, RZ, 0xfc, !PT ;  /* 0x0000003a00ef7812 */ /* 0x000fe400078efcff */
[----:B------:R-:W-:Y:S02]  /*18a0*/  PRMT R139, RZ, 0x7610, R139 ;  /* 0x00007610ff8b7816 */ /* 0x000fe4000000008b */
[----:B------:R-:W-:-:S02]  /*18b0*/  ISETP.LT.AND P4, PT, R211, R6, P0 ;  /* 0x00000006d300720c */ /* 0x000fc40000781270 */
[----:B------:R-:W-:Y:S02]  /*18c0*/  LEA.HI.X.SX32 R17, R7, R154, 0x1, P2 ;  /* 0x0000009a07117211 */ /* 0x000fe400010f0eff */
[----:B------:R-:W-:Y:S02]  /*18d0*/  ISETP.LT.AND P3, PT, R239, R6, P0 ;  /* 0x00000006ef00720c */ /* 0x000fe40000761270 */
[-C--:B------:R-:W-:Y:S01]  /*18e0*/  LEA R18, P6, R75, R116.reuse, 0x1 ;  /* 0x000000744b127211 */ /* 0x080fe200078c08ff */
[----:B------:R1:W2:Y:S01]  /*18f0*/  @P5 LDG.E.U16 R139, desc[UR24][R16.64] ;  /* 0x00000018108b5981 */ /* 0x0002a2000c1e1500 */
[----:B------:R-:W-:Y:S02]  /*1900*/  LOP3.LUT R236, R0, 0x42, RZ, 0xfc, !PT ;  /* 0x0000004200ec7812 */ /* 0x000fe400078efcff */
[----:B------:R-:W-:Y:S02]  /*1910*/  LEA R10, P5, R53, R116, 0x1 ;  /* 0x00000074350a7211 */ /* 0x000fe400078a08ff */
[----:B------:R-:W-:-:S02]  /*1920*/  PRMT R123, RZ, 0x7610, R123 ;  /* 0x00007610ff7b7816 */ /* 0x000fc4000000007b */
[----:B------:R-:W-:Y:S02]  /*1930*/  LEA.HI.X.SX32 R19, R75, R154, 0x1, P6 ;  /* 0x0000009a4b137211 */ /* 0x000fe400030f0eff */
[----:B------:R-:W-:Y:S02]  /*1940*/  PRMT R131, RZ, 0x7610, R131 ;  /* 0x00007610ff837816 */ /* 0x000fe40000000083 */
[----:B------:R-:W-:Y:S01]  /*1950*/  ISETP.LT.AND P2, PT, R236, R6, P0 ;  /* 0x00000006ec00720c */ /* 0x000fe20000741270 */
[----:B------:R-:W2:Y:S01]  /*1960*/  @P4 LDG.E.U16 R123, desc[UR24][R18.64] ;  /* 0x00000018127b4981 */ /* 0x000ea2000c1e1500 */
[----:B------:R-:W-:Y:S02]  /*1970*/  LEA.HI.X.SX32 R11, R53, R154, 0x1, P5 ;  /* 0x0000009a350b7211 */ /* 0x000fe400028f0eff */
[----:B------:R-:W-:Y:S02]  /*1980*/  LOP3.LUT R232, R0, 0x4a, RZ, 0xfc, !PT ;  /* 0x0000004a00e87812 */ /* 0x000fe400078efcff */
[----:B0-----:R-:W-:Y:S01]  /*1990*/  LEA R12, P4, R23, R116, 0x1 ;  /* 0x00000074170c7211 */ /* 0x001fe200078808ff */
[----:B------:R0:W2:Y:S01]  /*19a0*/  @P3 LDG.E.U16 R131, desc[UR24][R10.64] ;  /* 0x000000180a833981 */ /* 0x0000a2000c1e1500 */
[----:B------:R-:W-:-:S02]  /*19b0*/  ISETP.LT.AND P3, PT, R232, R6, P0 ;  /* 0x00000006e800720c */ /* 0x000fc40000761270 */
[----:B------:R-:W-:Y:S02]  /*19c0*/  PRMT R130, RZ, 0x7610, R130 ;  /* 0x00007610ff827816 */ /* 0x000fe40000000082 */
[----:B------:R-:W-:Y:S02]  /*19d0*/  LEA.HI.X.SX32 R13, R23, R154, 0x1, P4 ;  /* 0x0000009a170d7211 */ /* 0x000fe400020f0eff */
[----:B------:R-:W-:Y:S02]  /*19e0*/  LOP3.LUT R216, R0, 0x52, RZ, 0xfc, !PT ;  /* 0x0000005200d87812 */ /* 0x000fe400078efcff */
[----:B------:R-:W-:Y:S01]  /*19f0*/  LEA R14, P4, R47, R116, 0x1 ;  /* 0x000000742f0e7211 */ /* 0x000fe200078808ff */
[----:B------:R0:W2:Y:S01]  /*1a00*/  @P2 LDG.E.U16 R130, desc[UR24][R12.64] ;  /* 0x000000180c822981 */ /* 0x0000a2000c1e1500 */
[----:B------:R-:W-:Y:S02]  /*1a10*/  PRMT R129, RZ, 0x7610, R129 ;  /* 0x00007610ff817816 */ /* 0x000fe40000000081 */
[----:B------:R-:W-:-:S02]  /*1a20*/  ISETP.LT.AND P2, PT, R216, R6, P0 ;  /* 0x00000006d800720c */ /* 0x000fc40000741270 */
[C---:B------:R-:W-:Y:S02]  /*1a30*/  LOP3.LUT R212, R0.reuse, 0x5a, RZ, 0xfc, !PT ;  /* 0x0000005a00d47812 */ /* 0x040fe400078efcff */
[----:B------:R-:W-:Y:S02]  /*1a40*/  LEA.HI.X.SX32 R15, R47, R154, 0x1, P4 ;  /* 0x0000009a2f0f7211 */ /* 0x000fe400020f0eff */
[----:B------:R-:W-:Y:S02]  /*1a50*/  LOP3.LUT R208, R0, 0x62, RZ, 0xfc, !PT ;  /* 0x0000006200d07812 */ /* 0x000fe400078efcff */
[----:B-1----:R-:W-:Y:S01]  /*1a60*/  LEA R16, P5, R61, R116, 0x1 ;  /* 0x000000743d107211 */ /* 0x002fe200078a08ff */
[----:B------:R1:W2:Y:S01]  /*1a70*/  @P3 LDG.E.U16 R129, desc[UR24][R14.64] ;  /* 0x000000180e813981 */ /* 0x0002a2000c1e1500 */
[-C--:B------:R-:W-:Y:S02]  /*1a80*/  ISETP.LT.AND P4, PT, R212, R6.reuse, P0 ;  /* 0x00000006d400720c */ /* 0x080fe40000781270 */
[----:B------:R-:W-:-:S02]  /*1a90*/  ISETP.LT.AND P3, PT, R208, R6, P0 ;  /* 0x00000006d000720c */ /* 0x000fc40000761270 */
[----:B------:R-:W-:Y:S02]  /*1aa0*/  PRMT R128, RZ, 0x7610, R128 ;  /* 0x00007610ff807816 */ /* 0x000fe40000000080 */
[----:B------:R-:W-:Y:S02]  /*1ab0*/  LEA.HI.X.SX32 R17, R61, R154, 0x1, P5 ;  /* 0x0000009a3d117211 */ /* 0x000fe400028f0eff */
[-C--:B0-----:R-:W-:Y:S02]  /*1ac0*/  LEA R10, P5, R51, R116.reuse, 0x1 ;  /* 0x00000074330a7211 */ /* 0x081fe400078a08ff */
[----:B------:R-:W-:Y:S01]  /*1ad0*/  LOP3.LUT R204, R0, 0x6a, RZ, 0xfc, !PT ;  /* 0x0000006a00cc7812 */ /* 0x000fe200078efcff */
[----:B------:R0:W2:Y:S01]  /*1ae0*/  @P2 LDG.E.U16 R128, desc[UR24][R16.64] ;  /* 0x0000001810802981 */ /* 0x0000a2000c1e1500 */
[----:B------:R-:W-:Y:S02]  /*1af0*/  LEA R12, P6, R67, R116, 0x1 ;  /* 0x00000074430c7211 */ /* 0x000fe400078c08ff */
[----:B------:R-:W-:-:S02]  /*1b00*/  PRMT R127, RZ, 0x7610, R127 ;  /* 0x00007610ff7f7816 */ /* 0x000fc4000000007f */
[----:B------:R-:W-:Y:S02]  /*1b10*/  LEA.HI.X.SX32 R11, R51, R154, 0x1, P5 ;  /* 0x0000009a330b7211 */ /* 0x000fe400028f0eff */
[----:B------:R-:W-:Y:S02]  /*1b20*/  PRMT R126, RZ, 0x7610, R126 ;  /* 0x00007610ff7e7816 */ /* 0x000fe4000000007e */
[----:B------:R-:W-:Y:S01]  /*1b30*/  ISETP.LT.AND P2, PT, R204, R6, P0 ;  /* 0x00000006cc00720c */ /* 0x000fe20000741270 */
[----:B------:R0:W2:Y:S01]  /*1b40*/  @P4 LDG.E.U16 R127, desc[UR24][R10.64] ;  /* 0x000000180a7f4981 */ /* 0x0000a2000c1e1500 */
[----:B------:R-:W-:Y:S02]  /*1b50*/  LEA.HI.X.SX32 R13, R67, R154, 0x1, P6 ;  /* 0x0000009a430d7211 */ /* 0x000fe400030f0eff */
[C---:B------:R-:W-:Y:S02]  /*1b60*/  LOP3.LUT R201, R0.reuse, 0x72, RZ, 0xfc, !PT ;  /* 0x0000007200c97812 */ /* 0x040fe400078efcff */
[----:B-1----:R-:W-:Y:S01]  /*1b70*/  LEA R14, P4, R33, R116, 0x1 ;  /* 0x00000074210e7211 */ /* 0x002fe200078808ff */
[----:B------:R1:W2:Y:S01]  /*1b80*/  @P3 LDG.E.U16 R126, desc[UR24][R12.64] ;  /* 0x000000180c7e3981 */ /* 0x0002a2000c1e1500 */
[----:B------:R-:W-:-:S02]  /*1b90*/  LOP3.LUT R219, R0, 0x7a, RZ, 0xfc, !PT ;  /* 0x0000007a00db7812 */ /* 0x000fc400078efcff */
[----:B------:R-:W-:Y:S02]  /*1ba0*/  ISETP.LT.AND P3, PT, R201, R6, P0 ;  /* 0x00000006c900720c */ /* 0x000fe40000761270 */
[----:B------:R-:W-:Y:S01]  /*1bb0*/  PRMT R125, RZ, 0x7610, R125 ;  /* 0x00007610ff7d7816 */ /* 0x000fe2000000007d */
[----:B------:R-:W-:Y:S01]  /*1bc0*/  IMAD R75, R4, 0x2, R75 ;  /* 0x00000002044b7824 */ /* 0x000fe200078e024b */
[----:B------:R-:W-:Y:S02]  /*1bd0*/  LEA.HI.X.SX32 R15, R33, R154, 0x1, P4 ;  /* 0x0000009a210f7211 */ /* 0x000fe400020f0eff */
[----:B------:R-:W-:Y:S02]  /*1be0*/  ISETP.LT.AND P4, PT, R219, R6, P0 ;  /* 0x00000006db00720c */ /* 0x000fe40000781270 */
[----:B0-----:R-:W-:Y:S01]  /*1bf0*/  LEA R16, P5, R39, R116, 0x1 ;  /* 0x0000007427107211 */ /* 0x001fe200078a08ff */
[----:B------:R0:W2:Y:S01]  /*1c00*/  @P2 LDG.E.U16 R125, desc[UR24][R14.64] ;  /* 0x000000180e7d2981 */ /* 0x0000a2000c1e1500 */
[----:B------:R-:W-:-:S02]  /*1c10*/  PRMT R124, RZ, 0x7610, R124 ;  /* 0x00007610ff7c7816 */ /* 0x000fc4000000007c */
[----:B------:R-:W-:Y:S02]  /*1c20*/  LEA R18, P2, R75, R116, 0x1 ;  /* 0x000000744b127211 */ /* 0x000fe400078408ff */
[-C--:B------:R-:W-:Y:S02]  /*1c30*/  LEA.HI.X.SX32 R17, R39, R154.reuse, 0x1, P5 ;  /* 0x0000009a27117211 */ /* 0x080fe400028f0eff */
[C---:B------:R-:W-:Y:S02]  /*1c40*/  LOP3.LUT R32, R0.reuse, 0xa, RZ, 0xfc, !PT ;  /* 0x0000000a00207812 */ /* 0x040fe400078efcff */
[----:B------:R-:W-:Y:S01]  /*1c50*/  PRMT R10, RZ, 0x7610, R10 ;  /* 0x00007610ff0a7816 */ /* 0x000fe2000000000a */
[----:B------:R0:W2:Y:S01]  /*1c60*/  @P3 LDG.E.U16 R124, desc[UR24][R16.64] ;  /* 0x00000018107c3981 */ /* 0x0000a2000c1e1500 */
[----:B------:R-:W-:Y:S02]  /*1c70*/  LEA.HI.X.SX32 R19, R75, R154, 0x1, P2 ;  /* 0x0000009a4b137211 */ /* 0x000fe400010f0eff */
[----:B------:R-:W-:-:S02]  /*1c80*/  LOP3.LUT R30, R0, 0x12, RZ, 0xfc, !PT ;  /* 0x00000012001e7812 */ /* 0x000fc400078efcff */
[-C--:B------:R-:W-:Y:S01]  /*1c90*/  ISETP.LT.AND P3, PT, R32, R6.reuse, P0 ;  /* 0x000000062000720c */ /* 0x080fe20000761270 */
[----:B------:R-:W2:Y:S01]  /*1ca0*/  @P4 LDG.E.U16 R10, desc[UR24][R18.64] ;  /* 0x00000018120a4981 */ /* 0x000ea2000c1e1500 */
[----:B------:R-:W-:Y:S02]  /*1cb0*/  ISETP.LT.AND P2, PT, R30, R6, P0 ;  /* 0x000000061e00720c */ /* 0x000fe40000741270 */
[-C--:B-1----:R-:W-:Y:S02]  /*1cc0*/  LEA R12, P4, R121, R116.reuse, 0x1 ;  /* 0x00000074790c7211 */ /* 0x082fe400078808ff */
[----:B------:R-:W-:Y:S02]  /*1cd0*/  LOP3.LUT R252, R0, 0x1c, RZ, 0xfc, !PT ;  /* 0x0000001c00fc7812 */ /* 0x000fe400078efcff */
[----:B------:R-:W-:Y:S02]  /*1ce0*/  PRMT R24, RZ, 0x7610, R24 ;  /* 0x00007610ff187816 */ /* 0x000fe40000000018 */
[----:B0-----:R-:W-:-:S02]  /*1cf0*/  LEA R14, P5, R120, R116, 0x1 ;  /* 0x00000074780e7211 */ /* 0x001fc400078a08ff */
[----:B------:R-:W-:Y:S02]  /*1d00*/  LEA.HI.X.SX32 R13, R121, R154, 0x1, P4 ;  /* 0x0000009a790d7211 */ /* 0x000fe400020f0eff */
[----:B------:R-:W-:Y:S02]  /*1d10*/  LOP3.LUT R249, R0, 0x24, RZ, 0xfc, !PT ;  /* 0x0000002400f97812 */ /* 0x000fe400078efcff */
[----:B------:R-:W-:Y:S01]  /*1d20*/  ISETP.LT.AND P4, PT, R252, R6, P0 ;  /* 0x00000006fc00720c */ /* 0x000fe20000781270 */
[----:B------:R-:W2:Y:S01]  /*1d30*/  @P3 LDG.E.U16 R24, desc[UR24][R12.64] ;  /* 0x000000180c183981 */ /* 0x000ea2000c1e1500 */
[----:B------:R-:W-:Y:S02]  /*1d40*/  PRMT R23, RZ, 0x7610, R23 ;  /* 0x00007610ff177816 */ /* 0x000fe40000000017 */
[----:B------:R-:W-:Y:S02]  /*1d50*/  LEA.HI.X.SX32 R15, R120, R154, 0x1, P5 ;  /* 0x0000009a780f7211 */ /* 0x000fe400028f0eff */
[----:B------:R-:W-:-:S02]  /*1d60*/  ISETP.LT.AND P3, PT, R249, R6, P0 ;  /* 0x00000006f900720c */ /* 0x000fc40000761270 */
[-C--:B------:R-:W-:Y:S01]  /*1d70*/  LEA R16, P5, R21, R116.reuse, 0x1 ;  /* 0x0000007415107211 */ /* 0x080fe200078a08ff */
[----:B------:R0:W2:Y:S01]  /*1d80*/  @P2 LDG.E.U16 R23, desc[UR24][R14.64] ;  /* 0x000000180e172981 */ /* 0x0000a2000c1e1500 */
[----:B------:R-:W-:Y:S02]  /*1d90*/  PRMT R22, RZ, 0x7610, R22 ;  /* 0x00007610ff167816 */ /* 0x000fe40000000016 */
[----:B------:R-:W-:Y:S02]  /*1da0*/  LEA R30, P2, R31, R116, 0x1 ;  /* 0x000000741f1e7211 */ /* 0x000fe400078408ff */
[-C--:B------:R-:W-:Y:S02]  /*1db0*/  LEA.HI.X.SX32 R17, R21, R154.reuse, 0x1, P5 ;  /* 0x0000009a15117211 */ /* 0x080fe400028f0eff */
[----:B------:R-:W-:Y:S02]  /*1dc0*/  LOP3.LUT R245, R0, 0x2c, RZ, 0xfc, !PT ;  /* 0x0000002c00f57812 */ /* 0x000fe400078efcff */
[----:B------:R-:W-:Y:S01]  /*1dd0*/  PRMT R21, RZ, 0x7610, R21 ;  /* 0x00007610ff157816 */ /* 0x000fe20000000015 */
[----:B------:R1:W2:Y:S01]  /*1de0*/  @P4 LDG.E.U16 R22, desc[UR24][R16.64] ;  /* 0x0000001810164981 */ /* 0x0002a2000c1e1500 */
[----:B------:R-:W-:-:S02]  /*1df0*/  LEA.HI.X.SX32 R31, R31, R154, 0x1, P2 ;  /* 0x0000009a1f1f7211 */ /* 0x000fc400010f0eff */
[----:B------:R-:W-:Y:S02]  /*1e00*/  LOP3.LUT R242, R0, 0x34, RZ, 0xfc, !PT ;  /* 0x0000003400f27812 */ /* 0x000fe400078efcff */
[-C--:B------:R-:W-:Y:S01]  /*1e10*/  ISETP.LT.AND P4, PT, R245, R6.reuse, P0 ;  /* 0x00000006f500720c */ /* 0x080fe20000781270 */
[----:B------:R-:W2:Y:S01]  /*1e20*/  @P3 LDG.E.U16 R21, desc[UR24][R30.64] ;  /* 0x000000181e153981 */ /* 0x000ea2000c1e1500 */
[----:B------:R-:W-:Y:S02]  /*1e30*/  ISETP.LT.AND P2, PT, R242, R6, P0 ;  /* 0x00000006f200720c */ /* 0x000fe40000741270 */
[----:B0-----:R-:W-:Y:S02]  /*1e40*/  LEA R14, P3, R41, R116, 0x1 ;  /* 0x00000074290e7211 */ /* 0x001fe400078608ff */
[----:B------:R-:W-:Y:S02]  /*1e50*/  LOP3.LUT R238, R0, 0x3c, RZ, 0xfc, !PT ;  /* 0x0000003c00ee7812 */ /* 0x000fe400078efcff */
[----:B------:R-:W-:-:S02]  /*1e60*/  PRMT R20, RZ, 0x7610, R20 ;  /* 0x00007610ff147816 */ /* 0x000fc40000000014 */
[----:B------:R-:W-:Y:S02]  /*1e70*/  LEA R32, P5, R49, R116, 0x1 ;  /* 0x0000007431207211 */ /* 0x000fe400078a08ff */
[----:B------:R-:W-:Y:S02]  /*1e80*/  LEA.HI.X.SX32 R15, R41, R154, 0x1, P3 ;  /* 0x0000009a290f7211 */ /* 0x000fe400018f0eff */
[----:B------:R-:W-:Y:S02]  /*1e90*/  LOP3.LUT R235, R0, 0x44, RZ, 0xfc, !PT ;  /* 0x0000004400eb7812 */ /* 0x000fe400078efcff */
[----:B------:R-:W-:Y:S01]  /*1ea0*/  ISETP.LT.AND P3, PT, R238, R6, P0 ;  /* 0x00000006ee00720c */ /* 0x000fe20000761270 */
[----:B------:R-:W2:Y:S01]  /*1eb0*/  @P4 LDG.E.U16 R20, desc[UR24][R14.64] ;  /* 0x000000180e144981 */ /* 0x000ea2000c1e1500 */
[----:B------:R-:W-:Y:S02]  /*1ec0*/  PRMT R19, RZ, 0x7610, R19 ;  /* 0x00007610ff137816 */ /* 0x000fe40000000013 */
[----:B------:R-:W-:-:S02]  /*1ed0*/  LEA.HI.X.SX32 R33, R49, R154, 0x1, P5 ;  /* 0x0000009a31217211 */ /* 0x000fc400028f0eff */
[----:B------:R-:W-:Y:S02]  /*1ee0*/  ISETP.LT.AND P4, PT, R235, R6, P0 ;  /* 0x00000006eb00720c */ /* 0x000fe40000781270 */
[-C--:B------:R-:W-:Y:S01]  /*1ef0*/  LEA R12, P5, R55, R116.reuse, 0x1 ;  /* 0x00000074370c7211 */ /* 0x080fe200078a08ff */
[----:B------:R0:W2:Y:S01]  /*1f00*/  @P2 LDG.E.U16 R19, desc[UR24][R32.64] ;  /* 0x0000001820132981 */ /* 0x0000a2000c1e1500 */
[----:B------:R-:W-:Y:S02]  /*1f10*/  PRMT R18, RZ, 0x7610, R18 ;  /* 0x00007610ff127816 */ /* 0x000fe40000000012 */
[----:B------:R-:W-:Y:S02]  /*1f20*/  LEA R38, P2, R57, R116, 0x1 ;  /* 0x0000007439267211 */ /* 0x000fe400078408ff */
[----:B------:R-:W-:Y:S02]  /*1f30*/  LEA.HI.X.SX32 R13, R55, R154, 0x1, P5 ;  /* 0x0000009a370d7211 */ /* 0x000fe400028f0eff */
[----:B------:R-:W-:-:S02]  /*1f40*/  LOP3.LUT R221, R0, 0x4c, RZ, 0xfc, !PT ;  /* 0x0000004c00dd7812 */ /* 0x000fc400078efcff */
[----:B-1----:R-:W-:Y:S01]  /*1f50*/  PRMT R17, RZ, 0x7610, R17 ;  /* 0x00007610ff117816 */ /* 0x002fe20000000011 */
[----:B------:R-:W2:Y:S01]  /*1f60*/  @P3 LDG.E.U16 R18, desc[UR24][R12.64] ;  /* 0x000000180c123981 */ /* 0x000ea2000c1e1500 */
[----:B------:R-:W-:Y:S02]  /*1f70*/  LEA.HI.X.SX32 R39, R57, R154, 0x1, P2 ;  /* 0x0000009a39277211 */ /* 0x000fe400010f0eff */
[----:B------:R-:W-:Y:S02]  /*1f80*/  LOP3.LUT R215, R0, 0x54, RZ, 0xfc, !PT ;  /* 0x0000005400d77812 */ /* 0x000fe400078efcff */
[-C--:B------:R-:W-:Y:S01]  /*1f90*/  ISETP.LT.AND P3, PT, R221, R6.reuse, P0 ;  /* 0x00000006dd00720c */ /* 0x080fe20000761270 */
[----:B------:R1:W2:Y:S01]  /*1fa0*/  @P4 LDG.E.U16 R17, desc[UR24][R38.64] ;  /* 0x0000001826114981 */ /* 0x0002a2000c1e1500 */
[----:B------:R-:W-:Y:S02]  /*1fb0*/  ISETP.LT.AND P2, PT, R215, R6, P0 ;  /* 0x00000006d700720c */ /* 0x000fe40000741270 */
[----:B0-----:R-:W-:-:S02]  /*1fc0*/  LEA R32, P4, R59, R116, 0x1 ;  /* 0x000000743b207211 */ /* 0x001fc400078808ff */
[----:B------:R-:W-:Y:S02]  /*1fd0*/  PRMT R16, RZ, 0x7610, R16 ;  /* 0x00007610ff107816 */ /* 0x000fe40000000010 */
[----:B------:R-:W-:Y:S02]  /*1fe0*/  LEA R30, P5, R63, R116, 0x1 ;  /* 0x000000743f1e7211 */ /* 0x000fe400078a08ff */
[----:B------:R-:W-:Y:S02]  /*1ff0*/  LEA.HI.X.SX32 R33, R59, R154, 0x1, P4 ;  /* 0x0000009a3b217211 */ /* 0x000fe400020f0eff */
[C---:B------:R-:W-:Y:S02]  /*2000*/  LOP3.LUT R207, R0.reuse, 0x64, RZ, 0xfc, !PT ;  /* 0x0000006400cf7812 */ /* 0x040fe400078efcff */
[----:B------:R-:W-:Y:S01]  /*2010*/  LOP3.LUT R210, R0, 0x5c, RZ, 0xfc, !PT ;  /* 0x0000005c00d27812 */ /* 0x000fe200078efcff */
[----:B------:R-:W2:Y:S01]  /*2020*/  @P3 LDG.E.U16 R16, desc[UR24][R32.64] ;  /* 0x0000001820103981 */ /* 0x000ea2000c1e1500 */
[----:B------:R-:W-:-:S02]  /*2030*/  PRMT R15, RZ, 0x7610, R15 ;  /* 0x00007610ff0f7816 */ /* 0x000fc4000000000f */
[----:B------:R-:W-:Y:S02]  /*2040*/  LEA.HI.X.SX32 R31, R63, R154, 0x1, P5 ;  /* 0x0000009a3f1f7211 */ /* 0x000fe400028f0eff */
[-C--:B------:R-:W-:Y:S02]  /*2050*/  ISETP.LT.AND P3, PT, R207, R6.reuse, P0 ;  /* 0x00000006cf00720c */ /* 0x080fe40000761270 */
[----:B------:R-:W-:Y:S01]  /*2060*/  ISETP.LT.AND P4, PT, R210, R6, P0 ;  /* 0x00000006d200720c */ /* 0x000fe20000781270 */
[----:B------:R0:W2:Y:S01]  /*2070*/  @P2 LDG.E.U16 R15, desc[UR24][R30.64] ;  /* 0x000000181e0f2981 */ /* 0x0000a2000c1e1500 */
[-C--:B------:R-:W-:Y:S02]  /*2080*/  LEA R40, P2, R69, R116.reuse, 0x1 ;  /* 0x0000007445287211 */ /* 0x080fe400078408ff */
[----:B-1----:R-:W-:Y:S02]  /*2090*/  LEA R38, P5, R65, R116, 0x1 ;  /* 0x0000007441267211 */ /* 0x002fe400078a08ff */
[----:B------:R-:W-:-:S02]  /*20a0*/  PRMT R13, RZ, 0x7610, R13 ;  /* 0x00007610ff0d7816 */ /* 0x000fc4000000000d */
[C---:B------:R-:W-:Y:S02]  /*20b0*/  LOP3.LUT R206, R0.reuse, 0x6c, RZ, 0xfc, !PT ;  /* 0x0000006c00ce7812 */ /* 0x040fe400078efcff */
[----:B------:R-:W-:Y:S02]  /*20c0*/  PRMT R14, RZ, 0x7610, R14 ;  /* 0x00007610ff0e7816 */ /* 0x000fe4000000000e */
[-C--:B------:R-:W-:Y:S02]  /*20d0*/  LEA.HI.X.SX32 R41, R69, R154.reuse, 0x1, P2 ;  /* 0x0000009a45297211 */ /* 0x080fe400010f0eff */
[----:B------:R-:W-:Y:S02]  /*20e0*/  LEA.HI.X.SX32 R39, R65, R154, 0x1, P5 ;  /* 0x0000009a41277211 */ /* 0x000fe400028f0eff */
[----:B------:R-:W-:Y:S01]  /*20f0*/  LOP3.LUT R199, R0, 0x74, RZ, 0xfc, !PT ;  /* 0x0000007400c77812 */ /* 0x000fe200078efcff */
[----:B------:R-:W2:Y:S01]  /*2100*/  @P3 LDG.E.U16 R13, desc[UR24][R40.64] ;  /* 0x00000018280d3981 */ /* 0x000ea2000c1e1500 */
[----:B------:R-:W-:-:S02]  /*2110*/  ISETP.LT.AND P2, PT, R206, R6, P0 ;  /* 0x00000006ce00720c */ /* 0x000fc40000741270 */
[----:B0-----:R-:W-:Y:S01]  /*2120*/  LEA R30, P3, R71, R116, 0x1 ;  /* 0x00000074471e7211 */ /* 0x001fe200078608ff */
[----:B------:R0:W2:Y:S01]  /*2130*/  @P4 LDG.E.U16 R14, desc[UR24][R38.64] ;  /* 0x00000018260e4981 */ /* 0x0000a2000c1e1500 */
[----:B------:R-:W-:Y:S02]  /*2140*/  ISETP.LT.AND P4, PT, R199, R6, P0 ;  /* 0x00000006c700720c */ /* 0x000fe40000781270 */
[----:B------:R-:W-:Y:S02]  /*2150*/  PRMT R12, RZ, 0x7610, R12 ;  /* 0x00007610ff0c7816 */ /* 0x000fe4000000000c */
[----:B------:R-:W-:Y:S02]  /*2160*/  LEA.HI.X.SX32 R31, R71, R154, 0x1, P3 ;  /* 0x0000009a471f7211 */ /* 0x000fe400018f0eff */
[----:B------:R-:W-:Y:S02]  /*2170*/  LEA R32, P5, R73, R116, 0x1 ;  /* 0x0000007449207211 */ /* 0x000fe400078a08ff */
[----:B------:R-:W-:Y:S01]  /*2180*/  ISETP.GT.U32.AND P3, PT, R2, R45, PT ;  /* 0x0000002d0200720c */ /* 0x000fe20003f64070 */
[----:B------:R1:W2:Y:S01]  /*2190*/  @P2 LDG.E.U16 R12, desc[UR24][R30.64] ;  /* 0x000000181e0c2981 */ /* 0x0002a2000c1e1500 */
[----:B------:R-:W-:-:S02]  /*21a0*/  LOP3.LUT R44, R66, 0x3, R26, 0xfe, !PT ;  /* 0x00000003422c7812 */ /* 0x000fc400078efe1a */
[----:B------:R-:W-:Y:S02]  /*21b0*/  PRMT R11, RZ, 0x7610, R11 ;  /* 0x00007610ff0b7816 */ /* 0x000fe4000000000b */
[----:B------:R-:W-:Y:S02]  /*21c0*/  LEA.HI.X.SX32 R33, R73, R154, 0x1, P5 ;  /* 0x0000009a49217211 */ /* 0x000fe400028f0eff */
[----:B------:R-:W-:Y:S02]  /*21d0*/  LOP3.LUT R218, R0, 0x7c, RZ, 0xfc, !PT ;  /* 0x0000007c00da7812 */ /* 0x000fe400078efcff */
[----:B------:R-:W-:Y:S01]  /*21e0*/  ISETP.GT.U32.AND P2, PT, R2, R43, PT ;  /* 0x0000002b0200720c */ /* 0x000fe20003f44070 */
[----:B------:R3:W2:Y:S01]  /*21f0*/  @P4 LDG.E.U16 R11, desc[UR24][R32.64] ;  /* 0x00000018200b4981 */ /* 0x0006a2000c1e1500 */
[----:B0-----:R-:W-:Y:S01]  /*2200*/  IABS R39, R44 ;  /* 0x0000002c00277213 */ /* 0x001fe20000000000 */
[----:B------:R-:W-:Y:S01]  /*2210*/  IMAD R75, R4, 0x2, R75 ;  /* 0x00000002044b7824 */ /* 0x000fe200078e024b */
[----:B------:R-:W-:Y:S01]  /*2220*/  ISETP.LT.AND P4, PT, R218, R6, P0 ;  /* 0x00000006da00720c */ /* 0x000fe20000781270 */
[----:B------:R-:W-:-:S02]  /*2230*/  @!P3 IMAD.IADD R45, R45, 0x1, -R2 ;  /* 0x000000012d2db824 */ /* 0x000fc400078e0a02 */
[----:B------:R-:W-:Y:S01]  /*2240*/  IMAD.HI.U32 R7, R8, R39, RZ ;  /* 0x0000002708077227 */ /* 0x000fe200078e00ff */
[----:B-1----:R-:W-:Y:S02]  /*2250*/  LEA R30, P3, R75, R116, 0x1 ;  /* 0x000000744b1e7211 */ /* 0x002fe400078608ff */
[----:B------:R-:W-:Y:S01]  /*2260*/  LOP3.LUT R38, R66, 0x4, R26, 0xfe, !PT ;  /* 0x0000000442267812 */ /* 0x000fe200078efe1a */
[--C-:B------:R-:W-:Y:S01]  /*2270*/  IMAD.MOV R36, RZ, RZ, -R7.reuse ;  /* 0x000000ffff247224 */ /* 0x100fe200078e0a07 */
[----:B------:R-:W-:Y:S01]  /*2280*/  PRMT R7, RZ, 0x7610, R7 ;  /* 0x00007610ff077816 */ /* 0x000fe20000000007 */
[----:B------:R-:W-:Y:S01]  /*2290*/  @!P2 IMAD.IADD R43, R43, 0x1, -R2 ;  /* 0x000000012b2ba824 */ /* 0x000fe200078e0a02 */
[----:B------:R-:W-:Y:S02]  /*22a0*/  LEA.HI.X.SX32 R31, R75, R154, 0x1, P3 ;  /* 0x0000009a4b1f7211 */ /* 0x000fe400018f0eff */
[----:B---3--:R-:W-:Y:S02]  /*22b0*/  IABS R33, R38 ;  /* 0x0000002600217213 */ /* 0x008fe40000000000 */
[C---:B------:R-:W-:Y:S01]  /*22c0*/  ISETP.GT.U32.AND P6, PT, R2.reuse, R35, PT ;  /* 0x000000230200720c */ /* 0x040fe20003fc4070 */
[----:B------:R0:W3:Y:S01]  /*22d0*/  @P4 LDG.E.U16 R7, desc[UR24][R30.64] ;  /* 0x000000181e074981 */ /* 0x0000e2000c1e1500 */
[----:B------:R-:W-:Y:S01]  /*22e0*/  ISETP.GT.U32.AND P4, PT, R2, R43, PT ;  /* 0x0000002b0200720c */ /* 0x000fe20003f84070 */
[----:B------:R-:W-:Y:S01]  /*22f0*/  IMAD.HI.U32 R32, R8, R33, RZ ;  /* 0x0000002108207227 */ /* 0x000fe200078e00ff */
[----:B------:R-:W-:-:S03]  /*2300*/  ISETP.GE.AND P3, PT, R28, RZ, PT ;  /* 0x000000ff1c00720c */ /* 0x000fc60003f66270 */
[----:B------:R-:W-:Y:S02]  /*2310*/  IMAD.MOV R32, RZ, RZ, -R32 ;  /* 0x000000ffff207224 */ /* 0x000fe400078e0a20 */
[C---:B------:R-:W-:Y:S02]  /*2320*/  IMAD R28, R2.reuse, R36, R39 ;  /* 0x00000024021c7224 */ /* 0x040fe400078e0227 */
[C---:B------:R-:W-:Y:S02]  /*2330*/  IMAD R33, R2.reuse, R32, R33 ;  /* 0x0000002002217224 */ /* 0x040fe400078e0221 */
[--C-:B------:R-:W-:Y:S01]  /*2340*/  @!P6 IMAD.IADD R35, R35, 0x1, -R2.reuse ;  /* 0x000000012323e824 */ /* 0x100fe200078e0a02 */
[C---:B------:R-:W-:Y:S01]  /*2350*/  ISETP.GT.U32.AND P6, PT, R2.reuse, R28, PT ;  /* 0x0000001c0200720c */ /* 0x040fe20003fc4070 */
[----:B------:R-:W-:Y:S01]  /*2360*/  @!P4 IMAD.IADD R43, R43, 0x1, -R2 ;  /* 0x000000012b2bc824 */ /* 0x000fe200078e0a02 */
[C---:B------:R-:W-:Y:S02]  /*2370*/  ISETP.GT.U32.AND P5, PT, R2.reuse, R45, PT ;  /* 0x0000002d0200720c */ /* 0x040fe40003fa4070 */
[----:B------:R-:W-:-:S02]  /*2380*/  ISETP.GT.U32.AND P4, PT, R2, R33, PT ;  /* 0x000000210200720c */ /* 0x000fc40003f84070 */
[----:B------:R-:W-:Y:S02]  /*2390*/  ISETP.GE.AND P2, PT, R42, RZ, PT ;  /* 0x000000ff2a00720c */ /* 0x000fe40003f46270 */
[----:B------:R-:W-:-:S04]  /*23a0*/  LOP3.LUT R36, R66, 0x5, R26, 0xfe, !PT ;  /* 0x0000000542247812 */ /* 0x000fc800078efe1a */
[----:B0-----:R-:W-:Y:S01]  /*23b0*/  IABS R31, R36 ;  /* 0x00000024001f7213 */ /* 0x001fe20000000000 */
[--C-:B------:R-:W-:Y:S02]  /*23c0*/  @!P6 IMAD.IADD R28, R28, 0x1, -R2.reuse ;  /* 0x000000011c1ce824 */ /* 0x100fe400078e0a02 */
[--C-:B------:R-:W-:Y:S01]  /*23d0*/  @!P5 IMAD.IADD R45, R45, 0x1, -R2.reuse ;  /* 0x000000012d2dd824 */ /* 0x100fe200078e0a02 */
[C---:B------:R-:W-:Y:S01]  /*23e0*/  ISETP.GT.U32.AND P5, PT, R2.reuse, R35, PT ;  /* 0x000000230200720c */ /* 0x040fe20003fa4070 */
[----:B------:R-:W-:Y:S01]  /*23f0*/  @!P4 IMAD.IADD R33, R33, 0x1, -R2 ;  /* 0x000000012121c824 */ /* 0x000fe200078e0a02 */
[----:B------:R-:W-:Y:S01]  /*2400*/  ISETP.GT.U32.AND P6, PT, R2, R28, PT ;  /* 0x0000001c0200720c */ /* 0x000fe20003fc4070 */
[----:B------:R-:W-:Y:S01]  /*2410*/  IMAD.HI.U32 R30, R8, R31, RZ ;  /* 0x0000001f081e7227 */ /* 0x000fe200078e00ff */
[C-C-:B------:R-:W-:Y:S02]  /*2420*/  LOP3.LUT R40, R66.reuse, 0x6, R26.reuse, 0xfe, !PT ;  /* 0x0000000642287812 */ /* 0x140fe400078efe1a */
[----:B------:R-:W-:Y:S01]  /*2430*/  LOP3.LUT R42, R66, 0x7, R26, 0xfe, !PT ;  /* 0x00000007422a7812 */ /* 0x000fe200078efe1a */
[----:B------:R-:W-:Y:S01]  /*2440*/  @!P2 IMAD.MOV R43, RZ, RZ, -R43 ;  /* 0x000000ffff2ba224 */ /* 0x000fe200078e0a2b */
[----:B------:R-:W-:Y:S01]  /*2450*/  ISETP.GT.U32.AND P2, PT, R2, R33, PT ;  /* 0x000000210200720c */ /* 0x000fe20003f44070 */
[----:B------:R-:W-:Y:S01]  /*2460*/  IMAD.MOV R30, RZ, RZ, -R30 ;  /* 0x000000ffff1e7224 */ /* 0x000fe200078e0a1e */
[----:B------:R-:W-:-:S02]  /*2470*/  IABS R39, R40 ;  /* 0x0000002800277213 */ /* 0x000fc40000000000 */
[----:B------:R-:W-:Y:S01]  /*2480*/  IABS R41, R42 ;  /* 0x0000002a00297213 */ /* 0x000fe20000000000 */
[----:B------:R-:W-:Y:S01]  /*2490*/  IMAD R31, R2, R30, R31 ;  /* 0x0000001e021f7224 */ /* 0x000fe200078e021f */
[----:B------:R-:W-:Y:S01]  /*24a0*/  ISETP.GE.AND P4, PT, R38, RZ, PT ;  /* 0x000000ff2600720c */ /* 0x000fe20003f86270 */
[----:B------:R-:W-:Y:S01]  /*24b0*/  @!P3 IMAD.MOV R45, RZ, RZ, -R45 ;  /* 0x000000ffff2db224 */ /* 0x000fe200078e0a2d */
[----:B------:R-:W-:Y:S01]  /*24c0*/  ISETP.GE.AND P3, PT, R34, RZ, PT ;  /* 0x000000ff2200720c */ /* 0x000fe20003f66270 */
[----:B------:R-:W-:-:S04]  /*24d0*/  IMAD.HI.U32 R30, R8, R39, RZ ;  /* 0x00000027081e7227 */ /* 0x000fc800078e00ff */
[----:B------:R-:W-:Y:S01]  /*24e0*/  @!P5 IMAD.IADD R35, R35, 0x1, -R2 ;  /* 0x000000012323d824 */ /* 0x000fe200078e0a02 */
[----:B------:R-:W-:Y:S01]  /*24f0*/  ISETP.GE.AND P5, PT, R44, RZ, PT ;  /* 0x000000ff2c00720c */ /* 0x000fe20003fa6270 */
[----:B------:R-:W-:-:S04]  /*2500*/  IMAD.HI.U32 R34, R8, R41, RZ ;  /* 0x0000002908227227 */ /* 0x000fc800078e00ff */
[----:B------:R-:W-:Y:S01]  /*2510*/  @!P6 IMAD.IADD R28, R28, 0x1, -R2 ;  /* 0x000000011c1ce824 */ /* 0x000fe200078e0a02 */
[C---:B------:R-:W-:Y:S01]  /*2520*/  ISETP.GT.U32.AND P6, PT, R2.reuse, R31, PT ;  /* 0x0000001f0200720c */ /* 0x040fe20003fc4070 */
[----:B------:R-:W-:Y:S02]  /*2530*/  IMAD.MOV R30, RZ, RZ, -R30 ;  /* 0x000000ffff1e7224 */ /* 0x000fe400078e0a1e */
[----:B------:R-:W-:Y:S02]  /*2540*/  IMAD.MOV R34, RZ, RZ, -R34 ;  /* 0x000000ffff227224 */ /* 0x000fe400078e0a22 */
[----:B------:R-:W-:Y:S02]  /*2550*/  @!P2 IMAD.IADD R33, R33, 0x1, -R2 ;  /* 0x000000012121a824 */ /* 0x000fe400078e0a02 */
[C---:B------:R-:W-:Y:S02]  /*2560*/  IMAD R32, R2.reuse, R30, R39 ;  /* 0x0000001e02207224 */ /* 0x040fe400078e0227 */
[----:B------:R-:W-:-:S02]  /*2570*/  IMAD R39, R2, R34, R41 ;  /* 0x0000002202277224 */ /* 0x000fc400078e0229 */
[----:B------:R-:W-:Y:S01]  /*2580*/  IMAD.MOV.U32 R30, RZ, RZ, R33 ;  /* 0x000000ffff1e7224 */ /* 0x000fe200078e0021 */
[C---:B------:R-:W-:Y:S01]  /*2590*/  ISETP.GT.U32.AND P2, PT, R2.reuse, R32, PT ;  /* 0x000000200200720c */ /* 0x040fe20003f44070 */
[----:B------:R-:W-:Y:S02]  /*25a0*/  @!P5 IMAD.MOV R28, RZ, RZ, -R28 ;  /* 0x000000ffff1cd224 */ /* 0x000fe400078e0a1c */
[----:B------:R-:W-:Y:S01]  /*25b0*/  @!P4 IMAD.MOV R30, RZ, RZ, -R30 ;  /* 0x000000ffff1ec224 */ /* 0x000fe200078e0a1e */
[----:B------:R-:W-:Y:S01]  /*25c0*/  ISETP.GT.U32.AND P4, PT, R2, R39, PT ;  /* 0x000000270200720c */ /* 0x000fe20003f84070 */
[----:B------:R-:W-:Y:S01]  /*25d0*/  @!P6 IMAD.IADD R31, R31, 0x1, -R2 ;  /* 0x000000011f1fe824 */ /* 0x000fe200078e0a02 */
[----:B------:R-:W-:Y:S02]  /*25e0*/  ISETP.GE.AND P5, PT, R40, RZ, PT ;  /* 0x000000ff2800720c */ /* 0x000fe40003fa6270 */
[----:B------:R-:W-:Y:S02]  /*25f0*/  LOP3.LUT R40, R66, 0x8, R26, 0xfe, !PT ;  /* 0x0000000842287812 */ /* 0x000fe400078efe1a */
[----:B------:R-:W-:-:S02]  /*2600*/  ISETP.GT.U32.AND P6, PT, R2, R31, PT ;  /* 0x0000001f0200720c */ /* 0x000fc40003fc4070 */
[----:B------:R-:W-:Y:S01]  /*2610*/  IABS R41, R40 ;  /* 0x0000002800297213 */ /* 0x000fe20000000000 */
[----:B------:R-:W-:Y:S01]  /*2620*/  @!P3 IMAD.MOV R35, RZ, RZ, -R35 ;  /* 0x000000ffff23b224 */ /* 0x000fe200078e0a23 */
[--C-:B------:R-:W-:Y:S02]  /*2630*/  LOP3.LUT R44, R66, 0x9, R26.reuse, 0xfe, !PT ;  /* 0x00000009422c7812 */ /* 0x100fe400078efe1a */
[----:B------:R-:W-:Y:S01]  /*2640*/  ISETP.GE.AND P3, PT, R36, RZ, PT ;  /* 0x000000ff2400720c */ /* 0x000fe20003f66270 */
[----:B------:R-:W-:Y:S01]  /*2650*/  IMAD.HI.U32 R33, R8, R41, RZ ;  /* 0x0000002908217227 */ /* 0x000fe200078e00ff */
[C-C-:B------:R-:W-:Y:S02]  /*2660*/  LOP3.LUT R48, R66.reuse, 0xb, R26.reuse, 0xfe, !PT ;  /* 0x0000000b42307812 */ /* 0x140fe400078efe1a */
[----:B------:R-:W-:Y:S01]  /*2670*/  LOP3.LUT R46, R66, 0xa, R26, 0xfe, !PT ;  /* 0x0000000a422e7812 */ /* 0x000fe200078efe1a */
[--C-:B------:R-:W-:Y:S01]  /*2680*/  @!P2 IMAD.IADD R32, R32, 0x1, -R2.reuse ;  /* 0x000000012020a824 */ /* 0x100fe200078e0a02 */
[----:B------:R-:W-:Y:S01]  /*2690*/  IABS R47, R44 ;  /* 0x0000002c002f7213 */ /* 0x000fe20000000000 */
[----:B------:R-:W-:Y:S01]  /*26a0*/  @!P4 IMAD.IADD R39, R39, 0x1, -R2 ;  /* 0x000000012727c824 */ /* 0x000fe200078e0a02 */
[----:B------:R-:W-:Y:S01]  /*26b0*/  IABS R36, R48 ;  /* 0x0000003000247213 */ /* 0x000fe20000000000 */
[----:B------:R-:W-:Y:S01]  /*26c0*/  IMAD.MOV R34, RZ, RZ, -R33 ;  /* 0x000000ffff227224 */ /* 0x000fe200078e0a21 */
[----:B------:R-:W-:Y:S01]  /*26d0*/  IABS R49, R46 ;  /* 0x0000002e00317213 */ /* 0x000fe20000000000 */
[----:B------:R-:W-:Y:S01]  /*26e0*/  IMAD.HI.U32 R33, R8, R47, RZ ;  /* 0x0000002f08217227 */ /* 0x000fe200078e00ff */
[----:B------:R-:W-:-:S02]  /*26f0*/  ISETP.GT.U32.AND P2, PT, R2, R32, PT ;  /* 0x000000200200720c */ /* 0x000fc40003f44070 */
[C---:B------:R-:W-:Y:S01]  /*2700*/  ISETP.GT.U32.AND P4, PT, R2.reuse, R39, PT ;  /* 0x000000270200720c */ /* 0x040fe20003f84070 */
[----:B------:R-:W-:Y:S02]  /*2710*/  @!P6 IMAD.IADD R31, R31, 0x1, -R2 ;  /* 0x000000011f1fe824 */ /* 0x000fe400078e0a02 */
[----:B------:R-:W-:Y:S02]  /*2720*/  IMAD R34, R2, R34, R41 ;  /* 0x0000002202227224 */ /* 0x000fe400078e0229 */
[----:B------:R-:W-:Y:S02]  /*2730*/  IMAD.MOV.U32 R41, RZ, RZ, R36 ;  /* 0x000000ffff297224 */ /* 0x000fe400078e0024 */
[----:B------:R-:W-:Y:S01]  /*2740*/  IMAD.HI.U32 R36, R8, R49, RZ ;  /* 0x0000003108247227 */ /* 0x000fe200078e00ff */
[----:B------:R-:W-:-:S03]  /*2750*/  ISETP.GE.AND P6, PT, R42, RZ, PT ;  /* 0x000000ff2a00720c */ /* 0x000fc60003fc6270 */
[----:B------:R-:W-:Y:S02]  /*2760*/  IMAD.MOV R38, RZ, RZ, -R33 ;  /* 0x000000ffff267224 */ /* 0x000fe400078e0a21 */
[----:B------:R-:W-:Y:S01]  /*2770*/  @!P3 IMAD.MOV R31, RZ, RZ, -R31 ;  /* 0x000000ffff1fb224 */ /* 0x000fe200078e0a1f */
[----:B------:R-:W-:Y:S01]  /*2780*/  ISETP.GE.AND P3, PT, R40, RZ, PT ;  /* 0x000000ff2800720c */ /* 0x000fe20003f66270 */
[----:B------:R-:W-:-:S04]  /*2790*/  IMAD.HI.U32 R33, R8, R41, RZ ;  /* 0x0000002908217227 */ /* 0x000fc800078e00ff */
[----:B------:R-:W-:Y:S02]  /*27a0*/  IMAD.MOV R40, RZ, RZ, -R36 ;  /* 0x000000ffff287224 */ /* 0x000fe400078e0a24 */
[----:B------:R-:W-:Y:S02]  /*27b0*/  IMAD R36, R2, R38, R47 ;  /* 0x0000002602247224 */ /* 0x000fe400078e022f */
[----:B------:R-:W-:Y:S02]  /*27c0*/  IMAD.MOV R33, RZ, RZ, -R33 ;  /* 0x000000ffff217224 */ /* 0x000fe400078e0a21 */
[--C-:B------:R-:W-:Y:S02]  /*27d0*/  @!P2 IMAD.IADD R32, R32, 0x1, -R2.reuse ;  /* 0x000000012020a824 */ /* 0x100fe400078e0a02 */
[C---:B------:R-:W-:Y:S02]  /*27e0*/  IMAD R38, R2.reuse, R40, R49 ;  /* 0x0000002802267224 */ /* 0x040fe400078e0231 */
[----:B------:R-:W-:Y:S01]  /*27f0*/  @!P4 IMAD.IADD R39, R39, 0x1, -R2 ;  /* 0x000000012727c824 */ /* 0x000fe200078e0a02 */
[C---:B------:R-:W-:Y:S01]  /*2800*/  ISETP.GT.U32.AND P4, PT, R2.reuse, R36, PT ;  /* 0x000000240200720c */ /* 0x040fe20003f84070 */
[C---:B------:R-:W-:Y:S01]  /*2810*/  IMAD R41, R2.reuse, R33, R41 ;  /* 0x0000002102297224 */ /* 0x040fe200078e0229 */
[----:B------:R-:W-:Y:S01]  /*2820*/  ISETP.GT.U32.AND P2, PT, R2, R34, PT ;  /* 0x000000220200720c */ /* 0x000fe20003f44070 */
[----:B------:R-:W-:-:S02]  /*2830*/  IMAD.MOV.U32 R33, RZ, RZ, R39 ;  /* 0x000000ffff217224 */ /* 0x000fc400078e0027 */
[----:B------:R-:W-:Y:S01]  /*2840*/  @!P5 IMAD.MOV R32, RZ, RZ, -R32 ;  /* 0x000000ffff20d224 */ /* 0x000fe200078e0a20 */
[C---:B------:R-:W-:Y:S01]  /*2850*/  ISETP.GT.U32.AND P5, PT, R2.reuse, R38, PT ;  /* 0x000000260200720c */ /* 0x040fe20003fa4070 */
[----:B------:R-:W-:Y:S01]  /*2860*/  @!P6 IMAD.MOV R33, RZ, RZ, -R33 ;  /* 0x000000ffff21e224 */ /* 0x000fe200078e0a21 */
[----:B------:R-:W-:Y:S02]  /*2870*/  ISETP.GT.U32.AND P6, PT, R2, R41, PT ;  /* 0x000000290200720c */ /* 0x000fe40003fc4070 */
[C-C-:B------:R-:W-:Y:S02]  /*2880*/  LOP3.LUT R50, R66.reuse, 0xc, R26.reuse, 0xfe, !PT ;  /* 0x0000000c42327812 */ /* 0x140fe400078efe1a */
[----:B------:R-:W-:Y:S01]  /*2890*/  LOP3.LUT R52, R66, 0xd, R26, 0xfe, !PT ;  /* 0x0000000d42347812 */ /* 0x000fe200078efe1a */
[--C-:B------:R-:W-:Y:S01]  /*28a0*/  @!P4 IMAD.IADD R36, R36, 0x1, -R2.reuse ;  /* 0x000000012424c824 */ /* 0x100fe200078e0a02 */
[----:B------:R-:W-:Y:S01]  /*28b0*/  IABS R47, R50 ;  /* 0x00000032002f7213 */ /* 0x000fe20000000000 */
[----:B------:R-:W-:Y:S01]  /*28c0*/  @!P2 IMAD.IADD R34, R34, 0x1, -R2 ;  /* 0x000000012222a824 */ /* 0x000fe200078e0a02 */
[----:B------:R-:W-:-:S03]  /*28d0*/  IABS R49, R52 ;  /* 0x0000003400317213 */ /* 0x000fc60000000000 */
[----:B------:R-:W-:Y:S01]  /*28e0*/  @!P5 IMAD.IADD R38, R38, 0x1, -R2 ;  /* 0x000000012626d824 */ /* 0x000fe200078e0a02 */
[----:B------:R-:W-:Y:S01]  /*28f0*/  ISETP.GT.U32.AND P5, PT, R2, R36, PT ;  /* 0x000000240200720c */ /* 0x000fe20003fa4070 */
[----:B------:R-:W-:Y:S01]  /*2900*/  IMAD.HI.U32 R40, R8, R47, RZ ;  /* 0x0000002f08287227 */ /* 0x000fe200078e00ff */
[----:B------:R-:W-:-:S03]  /*2910*/  ISETP.GT.U32.AND P2, PT, R2, R34, PT ;  /* 0x000000220200720c */ /* 0x000fc60003f44070 */
[----:B------:R-:W-:Y:S01]  /*2920*/  @!P6 IMAD.IADD R41, R41, 0x1, -R2 ;  /* 0x000000012929e824 */ /* 0x000fe200078e0a02 */
[----:B------:R-:W-:Y:S01]  /*2930*/  ISETP.GT.U32.AND P6, PT, R2, R38, PT ;  /* 0x000000260200720c */ /* 0x000fe20003fc4070 */
[----:B------:R-:W-:-:S04]  /*2940*/  IMAD.HI.U32 R42, R8, R49, RZ ;  /* 0x00000031082a7227 */ /* 0x000fc800078e00ff */
[----:B------:R-:W-:Y:S01]  /*2950*/  IMAD.MOV R40, RZ, RZ, -R40 ;  /* 0x000000ffff287224 */ /* 0x000fe200078e0a28 */
[----:B------:R-:W-:Y:S01]  /*2960*/  ISETP.GE.AND P4, PT, R46, RZ, PT ;  /* 0x000000ff2e00720c */ /* 0x000fe20003f86270 */
[----:B------:R-:W-:Y:S01]  /*2970*/  IMAD.MOV R42, RZ, RZ, -R42 ;  /* 0x000000ffff2a7224 */ /* 0x000fe200078e0a2a */
[--C-:B------:R-:W-:Y:S01]  /*2980*/  LOP3.LUT R46, R66, 0xe, R26.reuse, 0xfe, !PT ;  /* 0x0000000e422e7812 */ /* 0x100fe200078efe1a */
[----:B------:R-:W-:Y:S01]  /*2990*/  IMAD R40, R2, R40, R47 ;  /* 0x0000002802287224 */ /* 0x000fe200078e022f */
[----:B------:R-:W-:Y:S01]  /*29a0*/  LOP3.LUT R54, R66, 0xf, R26, 0xfe, !PT ;  /* 0x0000000f42367812 */ /* 0x000fe200078efe1a */
[----:B------:R-:W-:Y:S01]  /*29b0*/  IMAD R47, R2, R42, R49 ;  /* 0x0000002a022f7224 */ /* 0x000fe200078e0231 */
[----:B------:R-:W-:Y:S01]  /*29c0*/  IABS R49, R46 ;  /* 0x0000002e00317213 */ /* 0x000fe20000000000 */
[--C-:B------:R-:W-:Y:S01]  /*29d0*/  @!P5 IMAD.IADD R36, R36, 0x1, -R2.reuse ;  /* 0x000000012424d824 */ /* 0x100fe200078e0a02 */
[----:B------:R-:W-:Y:S01]  /*29e0*/  ISETP.GT.U32.AND P5, PT, R2, R40, PT ;  /* 0x000000280200720c */ /* 0x000fe20003fa4070 */
[--C-:B------:R-:W-:Y:S01]  /*29f0*/  @!P2 IMAD.IADD R34, R34, 0x1, -R2.reuse ;  /* 0x000000012222a824 */ /* 0x100fe200078e0a02 */
[----:B------:R-:W-:Y:S01]  /*2a00*/  IABS R51, R54 ;  /* 0x0000003600337213 */ /* 0x000fe20000000000 */
[----:B------:R-:W-:Y:S01]  /*2a10*/  @!P6 IMAD.IADD R38, R38, 0x1, -R2 ;  /* 0x000000012626e824 */ /* 0x000fe200078e0a02 */
[----:B------:R-:W-:Y:S01]  /*2a20*/  ISETP.GT.U32.AND P6, PT, R2, R47, PT ;  /* 0x0000002f0200720c */ /* 0x000fe20003fc4070 */
[----:B------:R-:W-:Y:S01]  /*2a30*/  IMAD.HI.U32 R39, R8, R49, RZ ;  /* 0x0000003108277227 */ /* 0x000fe200078e00ff */
[----:B------:R-:W-:-:S03]  /*2a40*/  LOP3.LUT R56, R66, 0x10, R26, 0xfe, !PT ;  /* 0x0000001042387812 */ /* 0x000fc600078efe1a */
[----:B------:R-:W-:Y:S01]  /*2a50*/  @!P3 IMAD.MOV R34, RZ, RZ, -R34 ;  /* 0x000000ffff22b224 */ /* 0x000fe200078e0a22 */
[----:B------:R-:W-:Y:S01]  /*2a60*/  ISETP.GT.U32.AND P3, PT, R2, R41, PT ;  /* 0x000000290200720c */ /* 0x000fe20003f64070 */
[----:B------:R-:W-:Y:S01]  /*2a70*/  IMAD.HI.U32 R42, R8, R51, RZ ;  /* 0x00000033082a7227 */ /* 0x000fe200078e00ff */
[----:B------:R-:W-:-:S03]  /*2a80*/  ISETP.GE.AND P2, PT, R44, RZ, PT ;  /* 0x000000ff2c00720c */ /* 0x000fc60003f46270 */
[----:B------:R-:W-:Y:S02]  /*2a90*/  IMAD.MOV R39, RZ, RZ, -R39 ;  /* 0x000000ffff277224 */ /* 0x000fe400078e0a27 */
[----:B------:R-:W-:Y:S01]  /*2aa0*/  IMAD.MOV R44, RZ, RZ, -R42 ;  /* 0x000000ffff2c7224 */ /* 0x000fe200078e0a2a */
[----:B------:R-:W-:Y:S01]  /*2ab0*/  IABS R53, R56 ;  /* 0x0000003800357213 */ /* 0x000fe20000000000 */
[----:B------:R-:W-:Y:S02]  /*2ac0*/  IMAD R42, R2, R39, R49 ;  /* 0x00000027022a7224 */ /* 0x000fe400078e0231 */
[--C-:B------:R-:W-:Y:S02]  /*2ad0*/  @!P5 IMAD.IADD R40, R40, 0x1, -R2.reuse ;  /* 0x000000012828d824 */ /* 0x100fe400078e0a02 */
[----:B------:R-:W-:Y:S01]  /*2ae0*/  @!P6 IMAD.IADD R47, R47, 0x1, -R2 ;  /* 0x000000012f2fe824 */ /* 0x000fe200078e0a02 */
[----:B------:R-:W-:Y:S01]  /*2af0*/  ISETP.GT.U32.AND P5, PT, R2, R42, PT ;  /* 0x0000002a0200720c */ /* 0x000fe20003fa4070 */
[----:B------:R-:W-:Y:S01]  /*2b00*/  IMAD.HI.U32 R39, R8, R53, RZ ;  /* 0x0000003508277227 */ /* 0x000fe200078e00ff */
[----:B------:R-:W-:-:S02]  /*2b10*/  ISETP.GT.U32.AND P6, PT, R2, R40, PT ;  /* 0x000000280200720c */ /* 0x000fc40003fc4070 */
[----:B------:R-:W-:Y:S01]  /*2b20*/  LOP3.LUT R58, R66, 0x11, R26, 0xfe, !PT ;  /* 0x00000011423a7812 */ /* 0x000fe200078efe1a */
[----:B------:R-:W-:Y:S01]  /*2b30*/  @!P3 IMAD.IADD R41, R41, 0x1, -R2 ;  /* 0x000000012929b824 */ /* 0x000fe200078e0a02 */
[----:B------:R-:W-:Y:S01]  /*2b40*/  ISETP.GE.AND P3, PT, R48, RZ, PT ;  /* 0x000000ff3000720c */ /* 0x000fe20003f66270 */
[C---:B------:R-:W-:Y:S02]  /*2b50*/  IMAD R49, R2.reuse, R44, R51 ;  /* 0x0000002c02317224 */ /* 0x040fe400078e0233 */
[----:B------:R-:W-:Y:S01]  /*2b60*/  IMAD.MOV R51, RZ, RZ, -R39 ;  /* 0x000000ffff337224 */ /* 0x000fe200078e0a27 */
[----:B------:R-:W-:Y:S01]  /*2b70*/  IABS R55, R58 ;  /* 0x0000003a00377213 */ /* 0x000fe20000000000 */
[----:B------:R-:W-:Y:S01]  /*2b80*/  @!P2 IMAD.MOV R36, RZ, RZ, -R36 ;  /* 0x000000ffff24a224 */ /* 0x000fe200078e0a24 */
[C---:B------:R-:W-:Y:S01]  /*2b90*/  ISETP.GT.U32.AND P2, PT, R2.reuse, R47, PT ;  /* 0x0000002f0200720c */ /* 0x040fe20003f44070 */
[----:B------:R-:W-:Y:S01]  /*2ba0*/  IMAD R51, R2, R51, R53 ;  /* 0x0000003302337224 */ /* 0x000fe200078e0235 */
[----:B------:R-:W-:Y:S01]  /*2bb0*/  LOP3.LUT R48, R66, 0x12, R26, 0xfe, !PT ;  /* 0x0000001242307812 */ /* 0x000fe200078efe1a */
[----:B------:R-:W-:-:S02]  /*2bc0*/  IMAD.MOV.U32 R39, RZ, RZ, R41 ;  /* 0x000000ffff277224 */ /* 0x000fc400078e0029 */
[----:B------:R-:W-:-:S04]  /*2bd0*/  IMAD.HI.U32 R41, R8, R55, RZ ;  /* 0x0000003708297227 */ /* 0x000fc800078e00ff */
[--C-:B------:R-:W-:Y:S02]  /*2be0*/  @!P5 IMAD.IADD R42, R42, 0x1, -R2.reuse ;  /* 0x000000012a2ad824 */ /* 0x100fe400078e0a02 */
[--C-:B------:R-:W-:Y:S01]  /*2bf0*/  @!P6 IMAD.IADD R40, R40, 0x1, -R2.reuse ;  /* 0x000000012828e824 */ /* 0x100fe200078e0a02 */
[----:B------:R-:W-:Y:S02]  /*2c00*/  ISETP.GT.U32.AND P6, PT, R2, R51, PT ;  /* 0x000000330200720c */ /* 0x000fe40003fc4070 */
[----:B------:R-:W-:Y:S01]  /*2c10*/  ISETP.GE.AND P5, PT, R50, RZ, PT ;  /* 0x000000ff3200720c */ /* 0x000fe20003fa6270 */
[----:B------:R-:W-:Y:S01]  /*2c20*/  @!P3 IMAD.MOV R39, RZ, RZ, -R39 ;  /* 0x000000ffff27b224 */ /* 0x000fe200078e0a27 */
[----:B------:R-:W-:Y:S01]  /*2c30*/  IABS R44, R48 ;  /* 0x00000030002c7213 */ /* 0x000fe20000000000 */
[----:B------:R-:W-:Y:S01]  /*2c40*/  IMAD.MOV R41, RZ, RZ, -R41 ;  /* 0x000000ffff297224 */ /* 0x000fe200078e0a29 */
[----:B------:R-:W-:Y:S01]  /*2c50*/  ISETP.GT.U32.AND P3, PT, R2, R42, PT ;  /* 0x0000002a0200720c */ /* 0x000fe20003f64070 */
[----:B------:R-:W-:Y:S01]  /*2c60*/  @!P2 IMAD.IADD R47, R47, 0x1, -R2 ;  /* 0x000000012f2fa824 */ /* 0x000fe200078e0a02 */
[----:B------:R-:W-:Y:S01]  /*2c70*/  ISETP.GE.AND P2, PT, R52, RZ, PT ;  /* 0x000000ff3400720c */ /* 0x000fe20003f46270 */
[----:B------:R-:W-:-:S02]  /*2c80*/  IMAD R53, R2, R41, R55 ;  /* 0x0000002902357224 */ /* 0x000fc400078e0237 */
[----:B------:R-:W-:Y:S02]  /*2c90*/  IMAD.MOV.U32 R55, RZ, RZ, R44 ;  /* 0x000000ffff377224 */ /* 0x000fe400078e002c */
[----:B------:R-:W-:Y:S01]  /*2ca0*/  @!P4 IMAD.MOV R38, RZ, RZ, -R38 ;  /* 0x000000ffff26c224 */ /* 0x000fe200078e0a26 */
[----:B------:R-:W-:Y:S01]  /*2cb0*/  ISETP.GT.U32.AND P4, PT, R2, R49, PT ;  /* 0x000000310200720c */ /* 0x000fe20003f84070 */
[----:B------:R-:W-:Y:S01]  /*2cc0*/  IMAD.HI.U32 R41, R8, R55, RZ ;  /* 0x0000003708297227 */ /* 0x000fe200078e00ff */
[----:B------:R-:W-:-:S03]  /*2cd0*/  LOP3.LUT R50, R66, 0x13, R26, 0xfe, !PT ;  /* 0x0000001342327812 */ /* 0x000fc600078efe1a */
[----:B------:R-:W-:Y:S02]  /*2ce0*/  @!P6 IMAD.IADD R51, R51, 0x1, -R2 ;  /* 0x000000013333e824 */ /* 0x000fe400078e0a02 */
[----:B------:R-:W-:Y:S01]  /*2cf0*/  @!P5 IMAD.MOV R40, RZ, RZ, -R40 ;  /* 0x000000ffff28d224 */ /* 0x000fe200078e0a28 */
[----:B------:R-:W-:Y:S01]  /*2d00*/  ISETP.GE.AND P5, PT, R46, RZ, PT ;  /* 0x000000ff2e00720c */ /* 0x000fe20003fa6270 */
[----:B------:R-:W-:Y:S01]  /*2d10*/  IMAD.MOV R46, RZ, RZ, -R41 ;  /* 0x000000ffff2e7224 */ /* 0x000fe200078e0a29 */
[----:B------:R-:W-:Y:S01]  /*2d20*/  IABS R57, R50 ;  /* 0x0000003200397213 */ /* 0x000fe20000000000 */
[----:B------:R-:W-:Y:S01]  /*2d30*/  @!P3 IMAD.IADD R42, R42, 0x1, -R2 ;  /* 0x000000012a2ab824 */ /* 0x000fe200078e0a02 */
[C---:B------:R-:W-:Y:S01]  /*2d40*/  ISETP.GT.U32.AND P3, PT, R2.reuse, R53, PT ;  /* 0x000000350200720c */ /* 0x040fe20003f64070 */
[----:B------:R-:W-:Y:S01]  /*2d50*/  IMAD.MOV.U32 R41, RZ, RZ, R47 ;  /* 0x000000ffff297224 */ /* 0x000fe200078e002f */
[----:B------:R-:W-:Y:S01]  /*2d60*/  ISETP.GT.U32.AND P6, PT, R2, R51, PT ;  /* 0x000000330200720c */ /* 0x000fe20003fc4070 */
[----:B------:R-:W-:-:S04]  /*2d70*/  IMAD.HI.U32 R44, R8, R57, RZ ;  /* 0x00000039082c7227 */ /* 0x000fc800078e00ff */
[----:B------:R-:W-:Y:S01]  /*2d80*/  @!P2 IMAD.MOV R41, RZ, RZ, -R41 ;  /* 0x000000ffff29a224 */ /* 0x000fe200078e0a29 */
[----:B------:R-:W-:Y:S01]  /*2d90*/  ISETP.GE.AND P2, PT, R56, RZ, PT ;  /* 0x000000ff3800720c */ /* 0x000fe20003f46270 */
[----:B------:R-:W-:Y:S02]  /*2da0*/  @!P4 IMAD.IADD R49, R49, 0x1, -R2 ;  /* 0x000000013131c824 */ /* 0x000fe400078e0a02 */
[----:B------:R-:W-:Y:S02]  /*2db0*/  IMAD.MOV R44, RZ, RZ, -R44 ;  /* 0x000000ffff2c7224 */ /* 0x000fe400078e0a2c */
[C---:B------:R-:W-:Y:S01]  /*2dc0*/  IMAD R47, R2.reuse, R46, R55 ;  /* 0x0000002e022f7224 */ /* 0x040fe200078e0237 */
[----:B------:R-:W-:Y:S01]  /*2dd0*/  ISETP.GT.U32.AND P4, PT, R2, R49, PT ;  /* 0x000000310200720c */ /* 0x000fe20003f84070 */
[--C-:B------:R-:W-:Y:S02]  /*2de0*/  @!P3 IMAD.IADD R53, R53, 0x1, -R2.reuse ;  /* 0x000000013535b824 */ /* 0x100fe400078e0a02 */
[----:B------:R-:W-:-:S02]  /*2df0*/  @!P6 IMAD.IADD R51, R51, 0x1, -R2 ;  /* 0x000000013333e824 */ /* 0x000fc400078e0a02 */
[C---:B------:R-:W-:Y:S01]  /*2e00*/  IMAD R55, R2.reuse, R44, R57 ;  /* 0x0000002c02377224 */ /* 0x040fe200078e0239 */
[----:B------:R-:W-:Y:S01]  /*2e10*/  ISETP.GT.U32.AND P3, PT, R2, R53, PT ;  /* 0x000000350200720c */ /* 0x000fe20003f64070 */
[----:B------:R-:W-:-:S03]  /*2e20*/  @!P2 IMAD.MOV R51, RZ, RZ, -R51 ;  /* 0x000000ffff33a224 */ /* 0x000fc600078e0a33 */
[----:B------:R-:W-:Y:S01]  /*2e30*/  ISETP.GT.U32.AND P2, PT, R2, R55, PT ;  /* 0x000000370200720c */ /* 0x000fe20003f44070 */
[----:B------:R-:W-:Y:S01]  /*2e40*/  @!P5 IMAD.MOV R42, RZ, RZ, -R42 ;  /* 0x000000ffff2ad224 */ /* 0x000fe200078e0a2a */
[----:B------:R-:W-:Y:S01]  /*2e50*/  ISETP.GE.AND P5, PT, R58, RZ, PT ;  /* 0x000000ff3a00720c */ /* 0x000fe20003fa6270 */
[----:B------:R-:W-:Y:S01]  /*2e60*/  @!P4 IMAD.IADD R49, R49, 0x1, -R2 ;  /* 0x000000013131c824 */ /* 0x000fe200078e0a02 */
[----:B------:R-:W-:Y:S02]  /*2e70*/  ISETP.GE.AND P4, PT, R54, RZ, PT ;  /* 0x000000ff3600720c */ /* 0x000fe40003f86270 */
[----:B------:R-:W-:-:S03]  /*2e80*/  LOP3.LUT R44, R66, 0x14, R26, 0xfe, !PT ;  /* 0x00000014422c7812 */ /* 0x000fc600078efe1a */
[----:B------:R-:W-:Y:S01]  /*2e90*/  @!P3 IMAD.IADD R53, R53, 0x1, -R2 ;  /* 0x000000013535b824 */ /* 0x000fe200078e0a02 */
[----:B------:R-:W-:-:S03]  /*2ea0*/  IABS R57, R44 ;  /* 0x0000002c00397213 */ /* 0x000fc60000000000 */
[----:B------:R-:W-:Y:S02]  /*2eb0*/  @!P2 IMAD.IADD R55, R55, 0x1, -R2 ;  /* 0x000000013737a824 */ /* 0x000fe400078e0a02 */
[----:B------:R-:W-:Y:S01]  /*2ec0*/  @!P5 IMAD.MOV R53, RZ, RZ, -R53 ;  /* 0x000000ffff35d224 */ /* 0x000fe200078e0a35 */
[----:B------:R-:W-:Y:S01]  /*2ed0*/  ISETP.GE.AND P5, PT, R44, RZ, PT ;  /* 0x000000ff2c00720c */ /* 0x000fe20003fa6270 */
[----:B------:R-:W-:Y:S01]  /*2ee0*/  IMAD.HI.U32 R44, R8, R57, RZ ;  /* 0x00000039082c7227 */ /* 0x000fe200078e00ff */
[----:B------:R-:W-:-:S03]  /*2ef0*/  ISETP.GT.U32.AND P2, PT, R2, R55, PT ;  /* 0x000000370200720c */ /* 0x000fc60003f44070 */
[----:B------:R-:W-:Y:S01]  /*2f00*/  @!P4 IMAD.MOV R49, RZ, RZ, -R49 ;  /* 0x000000ffff31c224 */ /* 0x000fe200078e0a31 */
[----:B------:R-:W-:Y:S01]  /*2f10*/  ISETP.GE.AND P4, PT, R48, RZ, PT ;  /* 0x000000ff3000720c */ /* 0x000fe20003f86270 */
[----:B------:R-:W-:-:S04]  /*2f20*/  IMAD.MOV R48, RZ, RZ, -R44 ;  /* 0x000000ffff307224 */ /* 0x000fc800078e0a2c */
[----:B------:R-:W-:-:S04]  /*2f30*/  IMAD R57, R2, R48, R57 ;  /* 0x0000003002397224 */ /* 0x000fc800078e0239 */
[----:B------:R-:W-:Y:S01]  /*2f40*/  @!P2 IMAD.IADD R55, R55, 0x1, -R2 ;  /* 0x000000013737a824 */ /* 0x000fe200078e0a02 */
[----:B------:R-:W-:Y:S02]  /*2f50*/  ISETP.GT.U32.AND P2, PT, R2, R57, PT ;  /* 0x000000390200720c */ /* 0x000fe40003f44070 */
[----:B------:R-:W-:Y:S02]  /*2f60*/  ISETP.GE.AND P3, PT, R50, RZ, PT ;  /* 0x000000ff3200720c */ /* 0x000fe40003f66270 */
[C-C-:B------:R-:W-:Y:S02]  /*2f70*/  LOP3.LUT R50, R66.reuse, 0x15, R26.reuse, 0xfe, !PT ;  /* 0x0000001542327812 */ /* 0x140fe400078efe1a */
[----:B------:R-:W-:Y:S02]  /*2f80*/  LOP3.LUT R52, R66, 0x16, R26, 0xfe, !PT ;  /* 0x0000001642347812 */ /* 0x000fe400078efe1a */
[----:B------:R-:W-:Y:S02]  /*2f90*/  IABS R59, R50 ;  /* 0x00000032003b7213 */ /* 0x000fe40000000000 */
[----:B------:R-:W-:-:S03]  /*2fa0*/  IABS R61, R52 ;  /* 0x00000034003d7213 */ /* 0x000fc60000000000 */
[----:B------:R-:W-:Y:S02]  /*2fb0*/  @!P2 IMAD.IADD R57, R57, 0x1, -R2 ;  /* 0x000000013939a824 */ /* 0x000fe400078e0a02 */
[----:B------:R-:W-:Y:S01]  /*2fc0*/  IMAD.HI.U32 R46, R8, R59, RZ ;  /* 0x0000003b082e7227 */ /* 0x000fe200078e00ff */
[C---:B------:R-:W-:Y:S02]  /*2fd0*/  ISETP.GT.U32.AND P6, PT, R2.reuse, R47, PT ;  /* 0x0000002f0200720c */ /* 0x040fe40003fc4070 */
[----:B------:R-:W-:Y:S01]  /*2fe0*/  ISETP.GT.U32.AND P2, PT, R2, R57, PT ;  /* 0x000000390200720c */ /* 0x000fe20003f44070 */
[----:B------:R-:W-:-:S04]  /*2ff0*/  IMAD.HI.U32 R44, R8, R61, RZ ;  /* 0x0000003d082c7227 */ /* 0x000fc800078e00ff */
[----:B------:R-:W-:Y:S01]  /*3000*/  IMAD.MOV R46, RZ, RZ, -R46 ;  /* 0x000000ffff2e7224 */ /* 0x000fe200078e0a2e */
[----:B------:R-:W-:Y:S01]  /*3010*/  LOP3.LUT R54, R66, 0x17, R26, 0xfe, !PT ;  /* 0x0000001742367812 */ /* 0x000fe200078efe1a */
[----:B------:R-:W-:Y:S02]  /*3020*/  IMAD.MOV R44, RZ, RZ, -R44 ;  /* 0x000000ffff2c7224 */ /* 0x000fe400078e0a2c */
[C---:B------:R-:W-:Y:S01]  /*3030*/  IMAD R59, R2.reuse, R46, R59 ;  /* 0x0000002e023b7224 */ /* 0x040fe200078e023b */
[----:B------:R-:W-:Y:S01]  /*3040*/  IABS R63, R54 ;  /* 0x00000036003f7213 */ /* 0x000fe20000000000 */
[C---:B------:R-:W-:Y:S02]  /*3050*/  IMAD R61, R2.reuse, R44, R61 ;  /* 0x0000002c023d7224 */ /* 0x040fe400078e023d */
[----:B------:R-:W-:Y:S01]  /*3060*/  @!P3 IMAD.MOV R55, RZ, RZ, -R55 ;  /* 0x000000ffff37b224 */ /* 0x000fe200078e0a37 */
[C---:B------:R-:W-:Y:S01]  /*3070*/  ISETP.GT.U32.AND P3, PT, R2.reuse, R59, PT ;  /* 0x0000003b0200720c */ /* 0x040fe20003f64070 */
[--C-:B------:R-:W-:Y:S01]  /*3080*/  @!P2 IMAD.IADD R57, R57, 0x1, -R2.reuse ;  /* 0x000000013939a824 */ /* 0x100fe200078e0a02 */
[----:B------:R-:W-:Y:S01]  /*3090*/  ISETP.GT.U32.AND P2, PT, R2, R61, PT ;  /* 0x0000003d0200720c */ /* 0x000fe20003f44070 */
[----:B------:R-:W-:-:S02]  /*30a0*/  @!P6 IMAD.IADD R47, R47, 0x1, -R2 ;  /* 0x000000012f2fe824 */ /* 0x000fc400078e0a02 */
[----:B------:R-:W-:Y:S01]  /*30b0*/  IMAD.HI.U32 R44, R8, R63, RZ ;  /* 0x0000003f082c7227 */ /* 0x000fe200078e00ff */
[----:B------:R-:W-:Y:S02]  /*30c0*/  LOP3.LUT R56, R66, 0x18, R26, 0xfe, !PT ;  /* 0x0000001842387812 */ /* 0x000fe400078efe1a */
[----:B------:R-:W-:Y:S01]  /*30d0*/  ISETP.GT.U32.AND P6, PT, R2, R47, PT ;  /* 0x0000002f0200720c */ /* 0x000fe20003fc4070 */
[----:B------:R-:W-:Y:S01]  /*30e0*/  IMAD.MOV R44, RZ, RZ, -R44 ;  /* 0x000000ffff2c7224 */ /* 0x000fe200078e0a2c */
[----:B------:R-:W-:-:S03]  /*30f0*/  IABS R65, R56 ;  /* 0x0000003800417213 */ /* 0x000fc60000000000 */
[----:B------:R-:W-:Y:S02]  /*3100*/  IMAD R63, R2, R44, R63 ;  /* 0x0000002c023f7224 */ /* 0x000fe400078e023f */
[----:B------:R-:W-:Y:S01]  /*3110*/  @!P3 IMAD.IADD R59, R59, 0x1, -R2 ;  /* 0x000000013b3bb824 */ /* 0x000fe200078e0a02 */
[----:B------:R-:W-:Y:S01]  /*3120*/  LOP3.LUT R58, R66, 0x19, R26, 0xfe, !PT ;  /* 0x00000019423a7812 */ /* 0x000fe200078efe1a */
[----:B------:R-:W-:Y:S01]  /*3130*/  @!P2 IMAD.IADD R61, R61, 0x1, -R2 ;  /* 0x000000013d3da824 */ /* 0x000fe200078e0a02 */
[----:B------:R-:W-:Y:S01]  /*3140*/  ISETP.GT.U32.AND P3, PT, R2, R63, PT ;  /* 0x0000003f0200720c */ /* 0x000fe20003f64070 */
[----:B------:R-:W-:Y:S01]  /*3150*/  IMAD.HI.U32 R46, R8, R65, RZ ;  /* 0x00000041082e7227 */ /* 0x000fe200078e00ff */
[----:B------:R-:W-:Y:S02]  /*3160*/  ISETP.GT.U32.AND P2, PT, R2, R59, PT ;  /* 0x0000003b0200720c */ /* 0x000fe40003f44070 */
[----:B------:R-:W-:Y:S02]  /*3170*/  LOP3.LUT R60, R66, 0x1a, R26, 0xfe, !PT ;  /* 0x0000001a423c7812 */ /* 0x000fe400078efe1a */
[----:B------:R-:W-:Y:S01]  /*3180*/  IABS R67, R58 ;  /* 0x0000003a00437213 */ /* 0x000fe20000000000 */
[----:B------:R-:W-:Y:S01]  /*3190*/  @!P6 IMAD.IADD R47, R47, 0x1, -R2 ;  /* 0x000000012f2fe824 */ /* 0x000fe200078e0a02 */
[----:B------:R-:W-:Y:S01]  /*31a0*/  ISETP.GE.AND P6, PT, R50, RZ, PT ;  /* 0x000000ff3200720c */ /* 0x000fe20003fc6270 */
[----:B------:R-:W-:Y:S01]  /*31b0*/  IMAD.MOV R46, RZ, RZ, -R46 ;  /* 0x000000ffff2e7224 */ /* 0x000fe200078e0a2e */
[----:B------:R-:W-:Y:S01]  /*31c0*/  IABS R69, R60 ;  /* 0x0000003c00457213 */ /* 0x000fe20000000000 */
[----:B------:R-:W-:Y:S01]  /*31d0*/  IMAD.HI.U32 R48, R8, R67, RZ ;  /* 0x0000004308307227 */ /* 0x000fe200078e00ff */
[----:B------:R-:W-:-:S03]  /*31e0*/  LOP3.LUT R62, R66, 0x1b, R26, 0xfe, !PT ;  /* 0x0000001b423e7812 */ /* 0x000fc600078efe1a */
[C---:B------:R-:W-:Y:S02]  /*31f0*/  IMAD R65, R2.reuse, R46, R65 ;  /* 0x0000002e02417224 */ /* 0x040fe400078e0241 */
[----:B------:R-:W-:Y:S01]  /*3200*/  @!P5 IMAD.MOV R57, RZ, RZ, -R57 ;  /* 0x000000ffff39d224 */ /* 0x000fe200078e0a39 */
[----:B------:R-:W-:Y:S01]  /*3210*/  ISETP.GT.U32.AND P5, PT, R2, R61, PT ;  /* 0x0000003d0200720c */ /* 0x000fe20003fa4070 */
[----:B------:R-:W-:Y:S01]  /*3220*/  IMAD.HI.U32 R50, R8, R69, RZ ;  /* 0x0000004508327227 */ /* 0x000fe200078e00ff */
[----:B------:R-:W-:-:S03]  /*3230*/  IABS R71, R62 ;  /* 0x0000003e00477213 */ /* 0x000fc60000000000 */
[----:B------:R-:W-:Y:S02]  /*3240*/  IMAD.MOV R48, RZ, RZ, -R48 ;  /* 0x000000ffff307224 */ /* 0x000fe400078e0a30 */
[--C-:B------:R-:W-:Y:S02]  /*3250*/  @!P3 IMAD.IADD R63, R63, 0x1, -R2.reuse ;  /* 0x000000013f3fb824 */ /* 0x100fe400078e0a02 */
[----:B------:R-:W-:Y:S01]  /*3260*/  @!P2 IMAD.IADD R59, R59, 0x1, -R2 ;  /* 0x000000013b3ba824 */ /* 0x000fe200078e0a02 */
[C---:B------:R-:W-:Y:S01]  /*3270*/  ISETP.GT.U32.AND P2, PT, R2.reuse, R65, PT ;  /* 0x000000410200720c */ /* 0x040fe20003f44070 */
[----:B------:R-:W-:Y:S02]  /*3280*/  IMAD.MOV R50, RZ, RZ, -R50 ;  /* 0x000000ffff327224 */ /* 0x000fe400078e0a32 */
[C---:B------:R-:W-:Y:S01]  /*3290*/  IMAD R67, R2.reuse, R48, R67 ;  /* 0x0000003002437224 */ /* 0x040fe200078e0243 */
[----:B------:R-:W-:Y:S01]  /*32a0*/  ISETP.GT.U32.AND P3, PT, R2, R63, PT ;  /* 0x0000003f0200720c */ /* 0x000fe20003f64070 */
[----:B------:R-:W-:Y:S01]  /*32b0*/  @!P4 IMAD.MOV R47, RZ, RZ, -R47 ;  /* 0x000000ffff2fc224 */ /* 0x000fe200078e0a2f */
[----:B------:R-:W-:Y:S01]  /*32c0*/  ISETP.GE.AND P4, PT, R52, RZ, PT ;  /* 0x000000ff3400720c */ /* 0x000fe20003f86270 */
[----:B------:R-:W-:-:S04]  /*32d0*/  IMAD.HI.U32 R52, R8, R71, RZ ;  /* 0x0000004708347227 */ /* 0x000fc800078e00ff */
[----:B------:R-:W-:Y:S01]  /*32e0*/  IMAD R69, R2, R50, R69 ;  /* 0x0000003202457224 */ /* 0x000fe200078e0245 */
[----:B------:R-:W-:Y:S01]  /*32f0*/  LOP3.LUT R50, R66, 0x1c, R26, 0xfe, !PT ;  /* 0x0000001c42327812 */ /* 0x000fe200078efe1a */
[----:B------:R-:W-:Y:S01]  /*3300*/  @!P6 IMAD.MOV R59, RZ, RZ, -R59 ;  /* 0x000000ffff3be224 */ /* 0x000fe200078e0a3b */
[C---:B------:R-:W-:Y:S01]  /*3310*/  ISETP.GT.U32.AND P6, PT, R2.reuse, R67, PT ;  /* 0x000000430200720c */ /* 0x040fe20003fc4070 */
[----:B------:R-:W-:Y:S01]  /*3320*/  IMAD.MOV R52, RZ, RZ, -R52 ;  /* 0x000000ffff347224 */ /* 0x000fe200078e0a34 */
[----:B------:R-:W-:Y:S01]  /*3330*/  IABS R73, R50 ;  /* 0x0000003200497213 */ /* 0x000fe20000000000 */
[----:B------:R-:W-:Y:S01]  /*3340*/  @!P5 IMAD.IADD R61, R61, 0x1, -R2 ;  /* 0x000000013d3dd824 */ /* 0x000fe200078e0a02 */
[C---:B------:R-:W-:Y:S01]  /*3350*/  ISETP.GT.U32.AND P5, PT, R2.reuse, R69, PT ;  /* 0x000000450200720c */ /* 0x040fe20003fa4070 */
[----:B------:R-:W-:Y:S01]  /*3360*/  IMAD R71, R2, R52, R71 ;  /* 0x0000003402477224 */ /* 0x000fe200078e0247 */
[C---:B------:R-:W-:Y:S01]  /*3370*/  LOP3.LUT R52, R66.reuse, 0x1d, R26, 0xfe, !PT ;  /* 0x0000001d42347812 */ /* 0x040fe200078efe1a */
[----:B------:R-:W-:Y:S01]  /*3380*/  @!P2 IMAD.IADD R65, R65, 0x1, -R2 ;  /* 0x000000014141a824 */ /* 0x000fe200078e0a02 */
[----:B------:R-:W-:-:S02]  /*3390*/  LOP3.LUT R64, R66, 0x1e, R26, 0xfe, !PT ;  /* 0x0000001e42407812 */ /* 0x000fc400078efe1a */
[----:B------:R-:W-:Y:S01]  /*33a0*/  LOP3.LUT R48, R66, 0x1f, R26, 0xfe, !PT ;  /* 0x0000001f42307812 */ /* 0x000fe200078efe1a */
[----:B------:R-:W-:Y:S01]  /*33b0*/  IMAD.HI.U32 R26, R8, R73, RZ ;  /* 0x00000049081a7227 */ /* 0x000fe200078e00ff */
[----:B------:R-:W-:Y:S02]  /*33c0*/  ISETP.GE.AND P2, PT, R54, RZ, PT ;  /* 0x000000ff3600720c */ /* 0x000fe40003f46270 */
[----:B------:R-:W-:Y:S01]  /*33d0*/  IABS R75, R52 ;  /* 0x00000034004b7213 */ /* 0x000fe20000000000 */
[----:B------:R-:W-:Y:S01]  /*33e0*/  @!P3 IMAD.IADD R63, R63, 0x1, -R2 ;  /* 0x000000013f3fb824 */ /* 0x000fe200078e0a02 */
[C---:B------:R-:W-:Y:S01]  /*33f0*/  ISETP.GT.U32.AND P3, PT, R2.reuse, R71, PT ;  /* 0x000000470200720c */ /* 0x040fe20003f64070 */
[----:B------:R-:W-:Y:S01]  /*3400*/  IMAD.MOV R46, RZ, RZ, -R26 ;  /* 0x000000ffff2e7224 */ /* 0x000fe200078e0a1a */
[----:B------:R-:W-:Y:S01]  /*3410*/  IABS R77, R64 ;  /* 0x00000040004d7213 */ /* 0x000fe20000000000 */
[----:B------:R-:W-:Y:S01]  /*3420*/  @!P6 IMAD.IADD R67, R67, 0x1, -R2 ;  /* 0x000000014343e824 */ /* 0x000fe200078e0a02 */
[----:B------:R-:W-:Y:S01]  /*3430*/  ISETP.GT.U32.AND P6, PT, R2, R65, PT ;  /* 0x000000410200720c */ /* 0x000fe20003fc4070 */
[----:B------:R-:W-:-:S04]  /*3440*/  IMAD.HI.U32 R44, R8, R75, RZ ;  /* 0x0000004b082c7227 */ /* 0x000fc800078e00ff */
[C---:B------:R-:W-:Y:S02]  /*3450*/  IMAD R73, R2.reuse, R46, R73 ;  /* 0x0000002e02497224 */ /* 0x040fe400078e0249 */
[----:B------:R-:W-:Y:S01]  /*3460*/  @!P5 IMAD.IADD R69, R69, 0x1, -R2 ;  /* 0x000000014545d824 */ /* 0x000fe200078e0a02 */
[----:B------:R-:W-:Y:S01]  /*3470*/  ISETP.GT.U32.AND P5, PT, R2, R67, PT ;  /* 0x000000430200720c */ /* 0x000fe20003fa4070 */
[----:B------:R-:W-:Y:S01]  /*3480*/  IMAD.HI.U32 R26, R8, R77, RZ ;  /* 0x0000004d081a7227 */ /* 0x000fe200078e00ff */
[----:B------:R-:W-:-:S03]  /*3490*/  IABS R79, R48 ;  /* 0x00000030004f7213 */ /* 0x000fc60000000000 */
[----:B------:R-:W-:Y:S02]  /*34a0*/  IMAD.MOV R44, RZ, RZ, -R44 ;  /* 0x000000ffff2c7224 */ /* 0x000fe400078e0a2c */
[----:B------:R-:W-:Y:S01]  /*34b0*/  @!P2 IMAD.MOV R63, RZ, RZ, -R63 ;  /* 0x000000ffff3fa224 */ /* 0x000fe200078e0a3f */
[C---:B------:R-:W-:Y:S01]  /*34c0*/  ISETP.GT.U32.AND P2, PT, R2.reuse, R73, PT ;  /* 0x000000490200720c */ /* 0x040fe20003f44070 */
[----:B------:R-:W-:Y:S02]  /*34d0*/  IMAD.MOV R26, RZ, RZ, -R26 ;  /* 0x000000ffff1a7224 */ /* 0x000fe400078e0a1a */
[C---:B------:R-:W-:Y:S02]  /*34e0*/  IMAD R75, R2.reuse, R44, R75 ;  /* 0x0000002c024b7224 */ /* 0x040fe400078e024b */
[----:B------:R-:W-:Y:S01]  /*34f0*/  @!P3 IMAD.IADD R71, R71, 0x1, -R2 ;  /* 0x000000014747b824 */ /* 0x000fe200078e0a02 */
[----:B------:R-:W-:Y:S01]  /*3500*/  ISETP.GT.U32.AND P3, PT, R2, R69, PT ;  /* 0x000000450200720c */ /* 0x000fe20003f64070 */
[----:B------:R-:W-:-:S04]  /*3510*/  IMAD.HI.U32 R8, R8, R79, RZ ;  /* 0x0000004f08087227 */ /* 0x000fc800078e00ff */
[C---:B------:R-:W-:Y:S02]  /*3520*/  IMAD R77, R2.reuse, R26, R77 ;  /* 0x0000001a024d7224 */ /* 0x040fe400078e024d */
[----:B------:R-:W-:Y:S01]  /*3530*/  @!P4 IMAD.MOV R61, RZ, RZ, -R61 ;  /* 0x000000ffff3dc224 */ /* 0x000fe200078e0a3d */
[C---:B------:R-:W-:Y:S01]  /*3540*/  ISETP.GT.U32.AND P4, PT, R2.reuse, R71, PT ;  /* 0x000000470200720c */ /* 0x040fe20003f84070 */
[----:B------:R-:W-:Y:S01]  /*3550*/  @!P6 IMAD.IADD R65, R65, 0x1, -R2 ;  /* 0x000000014141e824 */ /* 0x000fe200078e0a02 */
[C---:B------:R-:W-:Y:S01]  /*3560*/  ISETP.GT.U32.AND P6, PT, R2.reuse, R75, PT ;  /* 0x0000004b0200720c */ /* 0x040fe20003fc4070 */
[----:B------:R-:W-:Y:S02]  /*3570*/  IMAD.MOV R8, RZ, RZ, -R8 ;  /* 0x000000ffff087224 */ /* 0x000fe400078e0a08 */
[----:B------:R-:W-:Y:S01]  /*3580*/  @!P5 IMAD.IADD R67, R67, 0x1, -R2 ;  /* 0x000000014343d824 */ /* 0x000fe200078e0a02 */
[C---:B------:R-:W-:Y:S01]  /*3590*/  ISETP.GT.U32.AND P5, PT, R2.reuse, R77, PT ;  /* 0x0000004d0200720c */ /* 0x040fe20003fa4070 */
[----:B------:R-:W-:-:S02]  /*35a0*/  IMAD R79, R2, R8, R79 ;  /* 0x00000008024f7224 */ /* 0x000fc400078e024f */
[--C-:B------:R-:W-:Y:S01]  /*35b0*/  @!P2 IMAD.IADD R73, R73, 0x1, -R2.reuse ;  /* 0x000000014949a824 */ /* 0x100fe200078e0a02 */
[----:B------:R-:W-:Y:S01]  /*35c0*/  ISETP.GE.AND P2, PT, R58, RZ, PT ;  /* 0x000000ff3a00720c */ /* 0x000fe20003f46270 */
[--C-:B------:R-:W-:Y:S01]  /*35d0*/  @!P3 IMAD.IADD R69, R69, 0x1, -R2.reuse ;  /* 0x000000014545b824 */ /* 0x100fe200078e0a02 */
[----:B------:R-:W-:Y:S01]  /*35e0*/  ISETP.GT.U32.AND P3, PT, R2, R79, PT ;  /* 0x0000004f0200720c */ /* 0x000fe20003f64070 */
[--C-:B------:R-:W-:Y:S01]  /*35f0*/  @!P4 IMAD.IADD R71, R71, 0x1, -R2.reuse ;  /* 0x000000014747c824 */ /* 0x100fe200078e0a02 */
[----:B------:R-:W-:Y:S01]  /*3600*/  ISETP.GE.AND P4, PT, R56, RZ, PT ;  /* 0x000000ff3800720c */ /* 0x000fe20003f86270 */
[----:B------:R-:W-:Y:S01]  /*3610*/  @!P6 IMAD.IADD R75, R75, 0x1, -R2 ;  /* 0x000000014b4be824 */ /* 0x000fe200078e0a02 */
[----:B------:R-:W-:-:S03]  /*3620*/  ISETP.GE.AND P6, PT, R60, RZ, PT ;  /* 0x000000ff3c00720c */ /* 0x000fc60003fc6270 */
[----:B------:R-:W-:Y:S01]  /*3630*/  @!P5 IMAD.IADD R77, R77, 0x1, -R2 ;  /* 0x000000014d4dd824 */ /* 0x000fe200078e0a02 */
[----:B------:R-:W-:-:S03]  /*3640*/  ISETP.GE.AND P5, PT, R62, RZ, PT ;  /* 0x000000ff3e00720c */ /* 0x000fc60003fa6270 */
[----:B------:R-:W-:Y:S01]  /*3650*/  @!P2 IMAD.MOV R67, RZ, RZ, -R67 ;  /* 0x000000ffff43a224 */ /* 0x000fe200078e0a43 */
[C---:B------:R-:W-:Y:S01]  /*3660*/  ISETP.GT.U32.AND P2, PT, R2.reuse, R75, PT ;  /* 0x0000004b0200720c */ /* 0x040fe20003f44070 */
[----:B------:R-:W-:Y:S01]  /*3670*/  @!P3 IMAD.IADD R79, R79, 0x1, -R2 ;  /* 0x000000014f4fb824 */ /* 0x000fe200078e0a02 */
[C---:B------:R-:W-:Y:S01]  /*3680*/  ISETP.GT.U32.AND P3, PT, R2.reuse, R73, PT ;  /* 0x000000490200720c */ /* 0x040fe20003f64070 */
[----:B------:R-:W-:Y:S01]  /*3690*/  @!P4 IMAD.MOV R65, RZ, RZ, -R65 ;  /* 0x000000ffff41c224 */ /* 0x000fe200078e0a41 */
[C---:B------:R-:W-:Y:S01]  /*36a0*/  ISETP.GT.U32.AND P4, PT, R2.reuse, R77, PT ;  /* 0x0000004d0200720c */ /* 0x040fe20003f84070 */
[----:B------:R-:W-:Y:S01]  /*36b0*/  @!P6 IMAD.MOV R69, RZ, RZ, -R69 ;  /* 0x000000ffff45e224 */ /* 0x000fe200078e0a45 */
[----:B------:R-:W-:-:S03]  /*36c0*/  ISETP.GT.U32.AND P6, PT, R2, R79, PT ;  /* 0x0000004f0200720c */ /* 0x000fc60003fc4070 */
[----:B------:R-:W-:Y:S01]  /*36d0*/  @!P5 IMAD.MOV R71, RZ, RZ, -R71 ;  /* 0x000000ffff47d224 */ /* 0x000fe200078e0a47 */
[----:B------:R-:W-:-:S03]  /*36e0*/  ISETP.GE.AND P5, PT, R50, RZ, PT ;  /* 0x000000ff3200720c */ /* 0x000fc60003fa6270 */
[--C-:B------:R-:W-:Y:S01]  /*36f0*/  @!P2 IMAD.IADD R75, R75, 0x1, -R2.reuse ;  /* 0x000000014b4ba824 */ /* 0x100fe200078e0a02 */
[----:B------:R-:W-:Y:S01]  /*3700*/  ISETP.GE.AND P2, PT, R64, RZ, PT ;  /* 0x000000ff4000720c */ /* 0x000fe20003f46270 */
[--C-:B------:R-:W-:Y:S01]  /*3710*/  @!P3 IMAD.IADD R73, R73, 0x1, -R2.reuse ;  /* 0x000000014949b824 */ /* 0x100fe200078e0a02 */
[----:B------:R-:W-:Y:S01]  /*3720*/  ISETP.GE.AND P3, PT, R52, RZ, PT ;  /* 0x000000ff3400720c */ /* 0x000fe20003f66270 */
[--C-:B------:R-:W-:Y:S01]  /*3730*/  @!P4 IMAD.IADD R77, R77, 0x1, -R2.reuse ;  /* 0x000000014d4dc824 */ /* 0x100fe200078e0a02 */
[----:B------:R-:W-:Y:S01]  /*3740*/  LOP3.LUT R68, R0, 0xc, RZ, 0xfc, !PT ;  /* 0x0000000c00447812 */ /* 0x000fe200078efcff */
[----:B------:R-:W-:Y:S01]  /*3750*/  @!P6 IMAD.IADD R79, R79, 0x1, -R2 ;  /* 0x000000014f4fe824 */ /* 0x000fe200078e0a02 */
[----:B------:R-:W-:Y:S02]  /*3760*/  ISETP.GE.AND P4, PT, R48, RZ, PT ;  /* 0x000000ff3000720c */ /* 0x000fe40003f86270 */
[----:B------:R-:W-:Y:S01]  /*3770*/  ISETP.NE.AND P6, PT, R37, RZ, PT ;  /* 0x000000ff2500720c */ /* 0x000fe20003fc5270 */
[----:B------:R-:W-:Y:S01]  /*3780*/  @!P5 IMAD.MOV R73, RZ, RZ, -R73 ;  /* 0x000000ffff49d224 */ /* 0x000fe200078e0a49 */
[----:B------:R-:W-:-:S02]  /*3790*/  LOP3.LUT R37, RZ, R37, RZ, 0x33, !PT ;  /* 0x00000025ff257212 */ /* 0x000fc400078e33ff */
[----:B------:R-:W-:Y:S01]  /*37a0*/  ISETP.LT.AND P5, PT, R68, R6, P0 ;  /* 0x000000064400720c */ /* 0x000fe200007a1270 */
[----:B------:R-:W-:Y:S01]  /*37b0*/  @!P2 IMAD.MOV R77, RZ, RZ, -R77 ;  /* 0x000000ffff4da224 */ /* 0x000fe200078e0a4d */
[----:B------:R-:W-:Y:S01]  /*37c0*/  SEL R26, R37, R30, !P6 ;  /* 0x0000001e251a7207 */ /* 0x000fe20007000000 */
[----:B------:R-:W-:Y:S01]  /*37d0*/  IMAD R8, R223, R5, RZ ;  /* 0x00000005df087224 */ /* 0x000fe200078e02ff */
[----:B------:R-:W-:Y:S02]  /*37e0*/  LOP3.LUT R66, R0, 0x14, RZ, 0xfc, !PT ;  /* 0x0000001400427812 */ /* 0x000fe400078efcff */
[----:B------:R-:W-:Y:S02]  /*37f0*/  SEL R45, R37, R45, !P6 ;  /* 0x0000002d252d7207 */ /* 0x000fe40007000000 */
[----:B------:R-:W-:Y:S01]  /*3800*/  LEA R30, P2, R9, R116, 0x1 ;  /* 0x00000074091e7211 */ /* 0x000fe200078408ff */
[----:B------:R-:W-:Y:S01]  /*3810*/  @!P3 IMAD.MOV R75, RZ, RZ, -R75 ;  /* 0x000000ffff4bb224 */ /* 0x000fe200078e0a4b */
[----:B------:R-:W-:-:S02]  /*3820*/  SEL R44, R37, R31, !P6 ;  /* 0x0000001f252c7207 */ /* 0x000fc40007000000 */
[----:B------:R-:W-:Y:S02]  /*3830*/  PRMT R195, RZ, 0x7610, R195 ;  /* 0x00007610ffc37816 */ /* 0x000fe400000000c3 */
[----:B------:R-:W-:Y:S02]  /*3840*/  ISETP.LT.AND P3, PT, R66, R6, P0 ;  /* 0x000000064200720c */ /* 0x000fe40000761270 */
[C---:B------:R-:W-:Y:S02]  /*3850*/  SEL R43, R37.reuse, R43, !P6 ;  /* 0x0000002b252b7207 */ /* 0x040fe40007000000 */
[----:B------:R-:W-:Y:S01]  /*3860*/  SEL R2, R37, R35, !P6 ;  /* 0x0000002325027207 */ /* 0x000fe20007000000 */
[----:B------:R-:W-:Y:S01]  /*3870*/  IMAD R35, R45, UR5, RZ ;  /* 0x000000052d237c24 */ /* 0x000fe2000f8e02ff */
[----:B------:R-:W-:Y:S02]  /*3880*/  LEA.HI.X.SX32 R31, R9, R154, 0x1, P2 ;  /* 0x0000009a091f7211 */ /* 0x000fe400010f0eff */
[----:B------:R-:W-:-:S02]  /*3890*/  SEL R28, R37, R28, !P6 ;  /* 0x0000001c251c7207 */ /* 0x000fc40007000000 */
[----:B------:R-:W-:Y:S01]  /*38a0*/  LEA R92, P2, R8, UR22, 0x1 ;  /* 0x00000016085c7c11 */ /* 0x000fe2000f8408ff */
[----:B------:R-:W-:Y:S01]  /*38b0*/  @!P4 IMAD.MOV R79, RZ, RZ, -R79 ;  /* 0x000000ffff4fc224 */ /* 0x000fe200078e0a4f */
[C---:B------:R-:W-:Y:S01]  /*38c0*/  SEL R46, R37.reuse, R32, !P6 ;  /* 0x00000020252e7207 */ /* 0x040fe20007000000 */
[----:B------:R0:W2:Y:S01]  /*38d0*/  @P5 LDG.E.U16 R195, desc[UR24][R30.64] ;  /* 0x000000181ec35981 */ /* 0x0000a2000c1e1500 */
[C---:B------:R-:W-:Y:S02]  /*38e0*/  SEL R34, R37.reuse, R34, !P6 ;  /* 0x0000002225227207 */ /* 0x040fe40007000000 */
[----:B------:R-:W-:Y:S01]  /*38f0*/  SEL R50, R37, R39, !P6 ;  /* 0x0000002725327207 */ /* 0x000fe20007000000 */
[----:B------:R-:W-:Y:S01]  /*3900*/  IMAD R39, R43, UR5, RZ ;  /* 0x000000052b277c24 */ /* 0x000fe2000f8e02ff */
[----:B------:R-:W-:Y:S01]  /*3910*/  SEL R52, R37, R41, !P6 ;  /* 0x0000002925347207 */ /* 0x000fe20007000000 */
[----:B------:R-:W-:Y:S01]  /*3920*/  IMAD R41, R2, UR5, RZ ;  /* 0x0000000502297c24 */ /* 0x000fe2000f8e02ff */
[----:B------:R-:W-:Y:S01]  /*3930*/  LEA R32, P4, R137, R116, 0x1 ;  /* 0x0000007489207211 */ /* 0x000fe200078808ff */
[----:B------:R-:W-:Y:S01]  /*3940*/  IMAD R43, R28, UR5, RZ ;  /* 0x000000051c2b7c24 */ /* 0x000fe2000f8e02ff */
[----:B------:R-:W-:-:S02]  /*3950*/  SEL R36, R37, R36, !P6 ;  /* 0x0000002425247207 */ /* 0x000fc40007000000 */
[----:B------:R-:W-:Y:S02]  /*3960*/  LEA.HI.X.SX32 R8, R8, UR23, 0x1, P2 ;  /* 0x0000001708087c11 */ /* 0x000fe400090f0eff */
[----:B0-----:R-:W-:Y:S02]  /*3970*/  LEA R30, P2, R35, R92, 0x1 ;  /* 0x0000005c231e7211 */ /* 0x001fe400078408ff */
[C---:B------:R-:W-:Y:S02]  /*3980*/  SEL R48, R37.reuse, R33, !P6 ;  /* 0x0000002125307207 */ /* 0x040fe40007000000 */
[----:B------:R-:W-:Y:S02]  /*3990*/  PRMT R194, RZ, 0x7610, R194 ;  /* 0x00007610ffc27816 */ /* 0x000fe400000000c2 */
[C---:B------:R-:W-:Y:S02]  /*39a0*/  SEL R38, R37.reuse, R38, !P6 ;  /* 0x0000002625267207 */ /* 0x040fe40007000000 */
[----:B------:R-:W-:-:S02]  /*39b0*/  SEL R40, R37, R40, !P6 ;  /* 0x0000002825287207 */ /* 0x000fc40007000000 */
[C---:B------:R-:W-:Y:S02]  /*39c0*/  SEL R42, R37.reuse, R42, !P6 ;  /* 0x0000002a252a7207 */ /* 0x040fe40007000000 */
[C---:B------:R-:W-:Y:S02]  /*39d0*/  SEL R54, R37.reuse, R49, !P6 ;  /* 0x0000003125367207 */ /* 0x040fe40007000000 */
[C---:B------:R-:W-:Y:S02]  /*39e0*/  SEL R56, R37.reuse, R51, !P6 ;  /* 0x0000003325387207 */ /* 0x040fe40007000000 */
[C---:B------:R-:W-:Y:S01]  /*39f0*/  SEL R58, R37.reuse, R53, !P6 ;  /* 0x00000035253a7207 */ /* 0x040fe20007000000 */
[----:B------:R-:W-:Y:S01]  /*3a00*/  IMAD R53, R34, UR5, RZ ;  /* 0x0000000522357c24 */ /* 0x000fe2000f8e02ff */
[C---:B------:R-:W-:Y:S02]  /*3a10*/  SEL R60, R37.reuse, R47, !P6 ;  /* 0x0000002f253c7207 */ /* 0x040fe40007000000 */
[----:B------:R-:W-:-:S02]  /*3a20*/  SEL R62, R37, R55, !P6 ;  /* 0x00000037253e7207 */ /* 0x000fc40007000000 */
[C---:B------:R-:W-:Y:S02]  /*3a30*/  SEL R64, R37.reuse, R57, !P6 ;  /* 0x0000003925407207 */ /* 0x040fe40007000000 */
[C---:B------:R-:W-:Y:S02]  /*3a40*/  SEL R66, R37.reuse, R59, !P6 ;  /* 0x0000003b25427207 */ /* 0x040fe40007000000 */
[C---:B------:R-:W-:Y:S02]  /*3a50*/  SEL R81, R37.reuse, R61, !P6 ;  /* 0x0000003d25517207 */ /* 0x040fe40007000000 */
[C---:B------:R-:W-:Y:S02]  /*3a60*/  SEL R83, R37.reuse, R63, !P6 ;  /* 0x0000003f25537207 */ /* 0x040fe40007000000 */
[C---:B------:R-:W-:Y:S02]  /*3a70*/  SEL R85, R37.reuse, R65, !P6 ;  /* 0x0000004125557207 */ /* 0x040fe40007000000 */
[----:B------:R-:W-:-:S02]  /*3a80*/  SEL R87, R37, R67, !P6 ;  /* 0x0000004325577207 */ /* 0x000fc40007000000 */
[C---:B------:R-:W-:Y:S02]  /*3a90*/  SEL R89, R37.reuse, R69, !P6 ;  /* 0x0000004525597207 */ /* 0x040fe40007000000 */
[C---:B------:R-:W-:Y:S02]  /*3aa0*/  SEL R91, R37.reuse, R71, !P6 ;  /* 0x00000047255b7207 */ /* 0x040fe40007000000 */
[C---:B------:R-:W-:Y:S02]  /*3ab0*/  SEL R93, R37.reuse, R73, !P6 ;  /* 0x00000049255d7207 */ /* 0x040fe40007000000 */
[C---:B------:R-:W-:Y:S02]  /*3ac0*/  SEL R111, R37.reuse, R75, !P6 ;  /* 0x0000004b256f7207 */ /* 0x040fe40007000000 */
[----:B------:R-:W-:Y:S02]  /*3ad0*/  SEL R113, R37, R77, !P6 ;  /* 0x0000004d25717207 */ /* 0x000fe40007000000 */
[----:B------:R-:W-:Y:S01]  /*3ae0*/  LEA.HI.X.SX32 R33, R137, R154, 0x1, P4 ;  /* 0x0000009a89217211 */ /* 0x000fe200020f0eff */
[----:B------:R-:W-:Y:S01]  /*3af0*/  IMAD R47, R44, UR5, RZ ;  /* 0x000000052c2f7c24 */ /* 0x000fe2000f8e02ff */
[----:B------:R-:W-:Y:S01]  /*3b00*/  SEL R37, R37, R79, !P6 ;  /* 0x0000004f25257207 */ /* 0x000fe20007000000 */
[----:B------:R-:W-:Y:S01]  /*3b10*/  IMAD R55, R36, UR5, RZ ;  /* 0x0000000524377c24 */ /* 0x000fe2000f8e02ff */
[----:B------:R-:W-:Y:S01]  /*3b20*/  LEA R34, P5, R41, R92, 0x1 ;  /* 0x0000005c29227211 */ /* 0x000fe200078a08ff */
[----:B------:R-:W-:Y:S01]  /*3b30*/  IMAD R49, R46, UR5, RZ ;  /* 0x000000052e317c24 */ /* 0x000fe2000f8e02ff */
[----:B------:R-:W-:Y:S01]  /*3b40*/  LEA.HI.X.SX32 R31, R35, R8, 0x1, P2 ;  /* 0x00000008231f7211 */ /* 0x000fe200010f0eff */
[----:B------:R0:W2:Y:S01]  /*3b50*/  @P3 LDG.E.U16 R194, desc[UR24][R32.64] ;  /* 0x0000001820c23981 */ /* 0x0000a2000c1e1500 */
[----:B------:R-:W-:Y:S01]  /*3b60*/  LEA R36, P2, R43, R92, 0x1 ;  /* 0x0000005c2b247211 */ /* 0x000fe200078408ff */
[----:B------:R-:W-:Y:S01]  /*3b70*/  IMAD R45, R26, UR5, RZ ;  /* 0x000000051a2d7c24 */ /* 0x000fe2000f8e02ff */
[----:B------:R-:W-:Y:S01]  /*3b80*/  LEA.HI.X.SX32 R35, R41, R8, 0x1, P5 ;  /* 0x0000000829237211 */ /* 0x000fe200028f0eff */
[----:B------:R-:W-:Y:S01]  /*3b90*/  IMAD R61, R40, UR5, RZ ;  /* 0x00000005283d7c24 */ /* 0x000fe2000f8e02ff */
[----:B------:R-:W-:Y:S01]  /*3ba0*/  LEA R40, P5, R47, R92, 0x1 ;  /* 0x0000005c2f287211 */ /* 0x000fe200078a08ff */
[----:B------:R-:W-:Y:S01]  /*3bb0*/  IMAD R115, R37, UR5, RZ ;  /* 0x0000000525737c24 */ /* 0x000fe2000f8e02ff */
[----:B------:R-:W-:Y:S01]  /*3bc0*/  LEA.HI.X.SX32 R37, R43, R8, 0x1, P2 ;  /* 0x000000082b257211 */ /* 0x000fe200010f0eff */
[----:B------:R-:W-:Y:S01]  /*3bd0*/  IMAD R65, R42, UR5, RZ ;  /* 0x000000052a417c24 */ /* 0x000fe2000f8e02ff */
[----:B0-----:R-:W-:-:S02]  /*3be0*/  LEA R32, P6, R39, R92, 0x1 ;  /* 0x0000005c27207211 */ /* 0x001fc400078c08ff */
[----:B------:R-:W-:Y:S01]  /*3bf0*/  LEA R42, P2, R49, R92, 0x1 ;  /* 0x0000005c312a7211 */ /* 0x000fe200078408ff */
[----:B------:R-:W-:Y:S01]  /*3c00*/  IMAD R57, R38, UR5, RZ ;  /* 0x0000000526397c24 */ /* 0x000fe2000f8e02ff */
[----:B------:R-:W-:Y:S01]  /*3c10*/  LEA.HI.X.SX32 R33, R39, R8, 0x1, P6 ;  /* 0x0000000827217211 */ /* 0x000fe200030f0eff */
[----:B------:R-:W-:Y:S01]  /*3c20*/  IMAD R51, R48, UR5, RZ ;  /* 0x0000000530337c24 */ /* 0x000fe2000f8e02ff */
[----:B------:R-:W-:Y:S01]  /*3c30*/  LEA R38, P6, R45, R92, 0x1 ;  /* 0x0000005c2d267211 */ /* 0x000fe200078c08ff */
[----:B------:R-:W-:Y:S01]  /*3c40*/  IMAD R59, R50, UR5, RZ ;  /* 0x00000005323b7c24 */ /* 0x000fe2000f8e02ff */
[----:B------:R-:W-:Y:S02]  /*3c50*/  LEA.HI.X.SX32 R41, R47, R8, 0x1, P5 ;  /* 0x000000082f297211 */ /* 0x000fe400028f0eff */
[----:B------:R-:W-:Y:S02]  /*3c60*/  LEA R46, P5, R53, R92, 0x1 ;  /* 0x0000005c352e7211 */ /* 0x000fe400078a08ff */
[----:B------:R-:W-:-:S02]  /*3c70*/  LEA.HI.X.SX32 R43, R49, R8, 0x1, P2 ;  /* 0x00000008312b7211 */ /* 0x000fc400010f0eff */
[----:B------:R-:W-:Y:S01]  /*3c80*/  LEA R48, P2, R55, R92, 0x1 ;  /* 0x0000005c37307211 */ /* 0x000fe200078408ff */
[----:B------:R-:W-:Y:S01]  /*3c90*/  IMAD R63, R52, UR5, RZ ;  /* 0x00000005343f7c24 */ /* 0x000fe2000f8e02ff */
[----:B------:R-:W-:Y:S01]  /*3ca0*/  LEA.HI.X.SX32 R39, R45, R8, 0x1, P6 ;  /* 0x000000082d277211 */ /* 0x000fe200030f0eff */
[----:B------:R-:W-:Y:S01]  /*3cb0*/  IMAD R67, R54, UR5, RZ ;  /* 0x0000000536437c24 */ /* 0x000fe2000f8e02ff */
[----:B------:R-:W-:Y:S02]  /*3cc0*/  LEA R44, P6, R51, R92, 0x1 ;  /* 0x0000005c332c7211 */ /* 0x000fe400078c08ff */
        /* <DEDUP_REMOVED lines=24> */
[----:B------:R-:W-:Y:S02]  /*3e50*/  LOP3.LUT R68, R0, 0x16, RZ, 0xfc, !PT ;  /* 0x0000001600447812 */ /* 0x000fe400078efcff */
[----:B------:R-:W-:Y:S02]  /*3e60*/  LEA R62, P6, R69, R92, 0x1 ;  /* 0x0000005c453e7211 */ /* 0x000fe400078c08ff */
[----:B------:R-:W-:Y:S01]  /*3e70*/  LEA.HI.X.SX32 R65, R71, R8, 0x1, P5 ;  /* 0x0000000847417211 */ /* 0x000fe200028f0eff */
[----:B------:R-:W-:Y:S01]  /*3e80*/  IMAD R85, R85, UR5, RZ ;  /* 0x0000000555557c24 */ /* 0x000fe2000f8e02ff */
[----:B------:R-:W-:-:S02]  /*3e90*/  LEA R70, P5, R77, R92, 0x1 ;  /* 0x0000005c4d467211 */ /* 0x000fc400078a08ff */
[----:B------:R-:W-:Y:S02]  /*3ea0*/  LEA.HI.X.SX32 R67, R73, R8, 0x1, P2 ;  /* 0x0000000849437211 */ /* 0x000fe400010f0eff */
[----:B------:R-:W-:Y:S01]  /*3eb0*/  LEA R72, P2, R79, R92, 0x1 ;  /* 0x0000005c4f487211 */ /* 0x000fe200078408ff */
[----:B------:R-:W-:Y:S01]  /*3ec0*/  IMAD R81, R81, UR5, RZ ;  /* 0x0000000551517c24 */ /* 0x000fe2000f8e02ff */
[----:B------:R-:W-:Y:S02]  /*3ed0*/  ISETP.LT.AND P4, PT, R68, R6, P0 ;  /* 0x000000064400720c */ /* 0x000fe40000781270 */
[----:B------:R-:W-:Y:S01]  /*3ee0*/  LEA.HI.X.SX32 R63, R69, R8, 0x1, P6 ;  /* 0x00000008453f7211 */ /* 0x000fe200030f0eff */
[----:B------:R-:W-:Y:S01]  /*3ef0*/  IMAD R89, R89, UR5, RZ ;  /* 0x0000000559597c24 */ /* 0x000fe2000f8e02ff */
[----:B------:R-:W-:Y:S02]  /*3f00*/  LEA R68, P6, R75, R92, 0x1 ;  /* 0x0000005c4b447211 */ /* 0x000fe400078c08ff */
[----:B------:R-:W-:Y:S01]  /*3f10*/  LEA.HI.X.SX32 R71, R77, R8, 0x1, P5 ;  /* 0x000000084d477211 */ /* 0x000fe200028f0eff */
[----:B------:R-:W-:Y:S01]  /*3f20*/  IMAD R91, R91, UR5, RZ ;  /* 0x000000055b5b7c24 */ /* 0x000fe2000f8e02ff */
[----:B------:R-:W-:-:S02]  /*3f30*/  LEA R76, P5, R83, R92, 0x1 ;  /* 0x0000005c534c7211 */ /* 0x000fc400078a08ff */
[----:B------:R-:W-:Y:S02]  /*3f40*/  LEA.HI.X.SX32 R73, R79, R8, 0x1, P2 ;  /* 0x000000084f497211 */ /* 0x000fe400010f0eff */
[----:B------:R-:W-:Y:S01]  /*3f50*/  LEA R78, P2, R85, R92, 0x1 ;  /* 0x0000005c554e7211 */ /* 0x000fe200078408ff */
[----:B------:R-:W-:Y:S01]  /*3f60*/  IMAD R87, R87, UR5, RZ ;  /* 0x0000000557577c24 */ /* 0x000fe2000f8e02ff */
        /* <DEDUP_REMOVED lines=9> */
[----:B------:R-:W-:Y:S02]  /*4000*/  LEA.HI.X.SX32 R75, R81, R8, 0x1, P6 ;  /* 0x00000008514b7211 */ /* 0x000fe400030f0eff */
[----:B------:R-:W-:Y:S02]  /*4010*/  LEA R80, P6, R87, R92, 0x1 ;  /* 0x0000005c57507211 */ /* 0x000fe400078c08ff */
[----:B------:R-:W-:Y:S02]  /*4020*/  LEA.HI.X.SX32 R83, R89, R8, 0x1, P5 ;  /* 0x0000000859537211 */ /* 0x000fe400028f0eff */
[----:B------:R-:W-:-:S02]  /*4030*/  LEA R88, P5, R111, R92, 0x1 ;  /* 0x0000005c6f587211 */ /* 0x000fc400078a08ff */
[----:B------:R-:W-:Y:S02]  /*4040*/  LEA.HI.X.SX32 R85, R91, R8, 0x1, P2 ;  /* 0x000000085b557211 */ /* 0x000fe400010f0eff */
[----:B------:R-:W-:Y:S02]  /*4050*/  LEA R90, P2, R113, R92, 0x1 ;  /* 0x0000005c715a7211 */ /* 0x000fe400078408ff */
[----:B------:R-:W-:Y:S02]  /*4060*/  LOP3.LUT R241, R0, 0x36, RZ, 0xfc, !PT ;  /* 0x0000003600f17812 */ /* 0x000fe400078efcff */
[----:B------:R-:W-:Y:S02]  /*4070*/  LEA.HI.X.SX32 R81, R87, R8, 0x1, P6 ;  /* 0x0000000857517211 */ /* 0x000fe400030f0eff */
[----:B------:R-:W-:Y:S02]  /*4080*/  LEA R86, P6, R93, R92, 0x1 ;  /* 0x0000005c5d567211 */ /* 0x000fe400078c08ff */
[----:B------:R-:W-:-:S02]  /*4090*/  LEA.HI.X.SX32 R89, R111, R8, 0x1, P5 ;  /* 0x000000086f597211 */ /* 0x000fc400028f0eff */
[----:B------:R-:W-:Y:S02]  /*40a0*/  LEA R92, P5, R115, R92, 0x1 ;  /* 0x0000005c735c7211 */ /* 0x000fe400078a08ff */
[----:B------:R-:W-:Y:S02]  /*40b0*/  LEA.HI.X.SX32 R91, R113, R8, 0x1, P2 ;  /* 0x00000008715b7211 */ /* 0x000fe400010f0eff */
[----:B------:R-:W-:Y:S02]  /*40c0*/  ISETP.LT.AND P2, PT, R241, R6, P0 ;  /* 0x00000006f100720c */ /* 0x000fe40000741270 */
[-C--:B------:R-:W-:Y:S02]  /*40d0*/  LEA.HI.X.SX32 R87, R93, R8.reuse, 0x1, P6 ;  /* 0x000000085d577211 */ /* 0x080fe400030f0eff */
[----:B------:R-:W-:Y:S02]  /*40e0*/  LEA.HI.X.SX32 R93, R115, R8, 0x1, P5 ;  /* 0x00000008735d7211 */ /* 0x000fe400028f0eff */
[----:B------:R-:W-:-:S02]  /*40f0*/  LEA R28, P5, R29, R116, 0x1 ;  /* 0x000000741d1c7211 */ /* 0x000fc400078a08ff */
[----:B------:R-:W-:Y:S02]  /*4100*/  PRMT R8, RZ, 0x7610, R8 ;  /* 0x00007610ff087816 */ /* 0x000fe40000000008 */
[----:B------:R-:W-:Y:S02]  /*4110*/  LEA.HI.X.SX32 R29, R29, R154, 0x1, P5 ;  /* 0x0000009a1d1d7211 */ /* 0x000fe400028f0eff */
[----:B------:R-:W-:-:S03]  /*4120*/  LEA.HI R230, R222, 0xe, RZ, 0x1a ;  /* 0x0000000edee67811 */ /* 0x000fc600078fd0ff */
[----:B------:R0:W2:Y:S01]  /*4130*/  @P2 LDG.E.U16 R8, desc[UR24][R28.64] ;  /* 0x000000181c082981 */ /* 0x0000a2000c1e1500 */
[----:B------:R-:W-:Y:S02]  /*4140*/  LEA R98, P2, R99, R116, 0x1 ;  /* 0x0000007463627211 */ /* 0x000fe400078408ff */
[----:B------:R-:W-:Y:S01]  /*4150*/  LOP3.LUT R248, R0, 0x26, RZ, 0xfc, !PT ;  /* 0x0000002600f87812 */ /* 0x000fe200078efcff */
[----:B------:R-:W-:Y:S01]  /*4160*/  IMAD R111, R230, R4, RZ ;  /* 0x00000004e66f7224 */ /* 0x000fe200078e02ff */
[-C--:B------:R-:W-:Y:S02]  /*4170*/  LEA R2, P6, R3, R116.reuse, 0x1 ;  /* 0x0000007403027211 */ /* 0x080fe400078c08ff */
[----:B------:R-:W-:Y:S02]  /*4180*/  LEA R96, P5, R97, R116, 0x1 ;  /* 0x0000007461607211 */ /* 0x000fe400078a08ff */
[----:B------:R-:W-:Y:S02]  /*4190*/  LEA.HI.X.SX32 R99, R99, R154, 0x1, P2 ;  /* 0x0000009a63637211 */ /* 0x000fe400010f0eff */
[----:B------:R-:W-:-:S02]  /*41a0*/  LEA.HI R227, R222, 0x3e, RZ, 0x1a ;  /* 0x0000003edee37811 */ /* 0x000fc400078fd0ff */
[----:B------:R-:W-:Y:S02]  /*41b0*/  LEA R118, P2, R103, R116, 0x1 ;  /* 0x0000007467767211 */ /* 0x000fe400078408ff */
[----:B------:R-:W-:Y:S02]  /*41c0*/  ISETP.LT.AND P3, PT, R248, R6, P0 ;  /* 0x00000006f800720c */ /* 0x000fe40000761270 */
[----:B------:R-:W-:Y:S02]  /*41d0*/  PRMT R193, RZ, 0x7610, R193 ;  /* 0x00007610ffc17816 */ /* 0x000fe400000000c1 */
[-C--:B------:R-:W-:Y:S02]  /*41e0*/  LEA.HI.X.SX32 R3, R3, R154.reuse, 0x1, P6 ;  /* 0x0000009a03037211 */ /* 0x080fe400030f0eff */
[----:B------:R-:W-:Y:S01]  /*41f0*/  LEA.HI.X.SX32 R97, R97, R154, 0x1, P5 ;  /* 0x0000009a61617211 */ /* 0x000fe200028f0eff */
[----:B------:R-:W-:Y:S01]  /*4200*/  IMAD R117, R227, R4, RZ ;  /* 0x00000004e3757224 */ /* 0x000fe200078e02ff */
[----:B------:R-:W-:Y:S01]  /*4210*/  LEA R26, P6, R27, R116, 0x1 ;  /* 0x000000741b1a7211 */ /* 0x000fe200078c08ff */
[----:B------:R1:W2:Y:S01]  /*4220*/  @P4 LDG.E.U16 R193, desc[UR24][R2.64] ;  /* 0x0000001802c14981 */ /* 0x0002a2000c1e1500 */
[----:B------:R-:W-:-:S02]  /*4230*/  LEA.HI R228, R222, 0x2e, RZ, 0x1a ;  /* 0x0000002edee47811 */ /* 0x000fc400078fd0ff */
[----:B0-----:R-:W-:Y:S02]  /*4240*/  LEA R28, P5, R107, R116, 0x1 ;  /* 0x000000746b1c7211 */ /* 0x001fe400078a08ff */
[----:B------:R-:W-:Y:S02]  /*4250*/  LEA.HI.X.SX32 R119, R103, R154, 0x1, P2 ;  /* 0x0000009a67777211 */ /* 0x000fe400010f0eff */
[----:B------:R-:W-:Y:S02]  /*4260*/  LEA.HI R224, R222, 0x6e, RZ, 0x1a ;  /* 0x0000006edee07811 */ /* 0x000fe400078fd0ff */
[----:B------:R-:W-:Y:S01]  /*4270*/  LEA R102, P2, R111, R116, 0x1 ;  /* 0x000000746f667211 */ /* 0x000fe200078408ff */
[----:B------:R-:W-:Y:S01]  /*4280*/  IMAD R115, R228, R4, RZ ;  /* 0x00000004e4737224 */ /* 0x000fe200078e02ff */
[----:B------:R-:W-:Y:S02]  /*4290*/  LEA.HI.X.SX32 R27, R27, R154, 0x1, P6 ;  /* 0x0000009a1b1b7211 */ /* 0x000fe400030f0eff */
[----:B------:R-:W-:-:S02]  /*42a0*/  PRMT R192, RZ, 0x7610, R192 ;  /* 0x00007610ffc07816 */ /* 0x000fc400000000c0 */
[----:B------:R-:W-:Y:S01]  /*42b0*/  LEA.HI.X.SX32 R29, R107, R154, 0x1, P5 ;  /* 0x0000009a6b1d7211 */ /* 0x000fe200028f0eff */
[----:B------:R-:W-:Y:S01]  /*42c0*/  IMAD R155, R224, R4, RZ ;  /* 0x00000004e09b7224 */ /* 0x000fe200078e02ff */
[-C--:B-1----:R-:W-:Y:S02]  /*42d0*/  LEA R2, P6, R109, R116.reuse, 0x1 ;  /* 0x000000746d027211 */ /* 0x082fe400078c08ff */
[----:B------:R-:W-:Y:S01]  /*42e0*/  LEA R100, P5, R101, R116, 0x1 ;  /* 0x0000007465647211 */ /* 0x000fe200078a08ff */
[----:B------:R0:W2:Y:S01]  /*42f0*/  @P3 LDG.E.U16 R192, desc[UR24][R26.64] ;  /* 0x000000181ac03981 */ /* 0x0000a2000c1e1500 */
[----:B------:R-:W-:Y:S02]  /*4300*/  LEA.HI.X.SX32 R103, R111, R154, 0x1, P2 ;  /* 0x0000009a6f677211 */ /* 0x000fe400010f0eff */
[----:B------:R-:W-:Y:S02]  /*4310*/  LEA R108, P2, R117, R116, 0x1 ;  /* 0x00000074756c7211 */ /* 0x000fe400078408ff */
[----:B------:R-:W-:-:S02]  /*4320*/  LEA.HI R229, R222, 0x1e, RZ, 0x1a ;  /* 0x0000001edee57811 */ /* 0x000fc400078fd0ff */
[----:B------:R-:W-:Y:S02]  /*4330*/  LEA.HI R225, R222, 0x5e, RZ, 0x1a ;  /* 0x0000005edee17811 */ /* 0x000fe400078fd0ff */
[-C--:B------:R-:W-:Y:S02]  /*4340*/  LEA.HI.X.SX32 R3, R109, R154.reuse, 0x1, P6 ;  /* 0x0000009a6d037211 */ /* 0x080fe400030f0eff */
[----:B------:R-:W-:Y:S02]  /*4350*/  LEA.HI.X.SX32 R101, R101, R154, 0x1, P5 ;  /* 0x0000009a65657211 */ /* 0x000fe400028f0eff */
[----:B------:R-:W-:Y:S02]  /*4360*/  LEA R106, P5, R115, R116, 0x1 ;  /* 0x00000074736a7211 */ /* 0x000fe400078a08ff */
[----:B------:R-:W-:Y:S01]  /*4370*/  LEA.HI.X.SX32 R109, R117, R154, 0x1, P2 ;  /* 0x0000009a756d7211 */ /* 0x000fe200010f0eff */
[----:B------:R-:W-:Y:S01]  /*4380*/  IMAD R113, R229, R4, RZ ;  /* 0x00000004e5717224 */ /* 0x000fe200078e02ff */
[----:B------:R-:W-:-:S02]  /*4390*/  LEA R94, P3, R95, R116, 0x1 ;  /* 0x000000745f5e7211 */ /* 0x000fc400078608ff */
[----:B------:R-:W-:Y:S01]  /*43a0*/  LEA R114, P2, R155, R116, 0x1 ;  /* 0x000000749b727211 */ /* 0x000fe200078408ff */
[----:B------:R-:W-:Y:S01]  /*43b0*/  IMAD R153, R225, R4, RZ ;  /* 0x00000004e1997224 */ /* 0x000fe200078e02ff */
[----:B------:R-:W-:Y:S02]  /*43c0*/  LOP3.LUT R205, R0, 0x76, RZ, 0xfc, !PT ;  /* 0x0000007600cd7812 */ /* 0x000fe400078efcff */
[-C--:B------:R-:W-:Y:S02]  /*43d0*/  LEA.HI.X.SX32 R107, R115, R154.reuse, 0x1, P5 ;  /* 0x0000009a736b7211 */ /* 0x080fe400028f0eff */
[-C--:B------:R-:W-:Y:S02]  /*43e0*/  LEA.HI.X.SX32 R95, R95, R154.reuse, 0x1, P3 ;  /* 0x0000009a5f5f7211 */ /* 0x080fe400018f0eff */
[----:B------:R-:W-:Y:S02]  /*43f0*/  LEA.HI.X.SX32 R115, R155, R154, 0x1, P2 ;  /* 0x0000009a9b737211 */ /* 0x000fe400010f0eff */
[----:B0-----:R-:W-:-:S02]  /*4400*/  LEA R26, P3, R105, R116, 0x1 ;  /* 0x00000074691a7211 */ /* 0x001fc400078608ff */
[----:B------:R-:W-:Y:S02]  /*4410*/  ISETP.LT.AND P2, PT, R205, R6, P0 ;  /* 0x00000006cd00720c */ /* 0x000fe40000741270 */
[-C--:B------:R-:W-:Y:S02]  /*4420*/  LEA R104, P6, R113, R116.reuse, 0x1 ;  /* 0x0000007471687211 */ /* 0x080fe400078c08ff */
[----:B------:R-:W-:Y:S02]  /*4430*/  LEA R112, P5, R153, R116, 0x1 ;  /* 0x0000007499707211 */ /* 0x000fe400078a08ff */
[----:B------:R-:W-:Y:S02]  /*4440*/  LOP3.LUT R234, R0, 0x46, RZ, 0xfc, !PT ;  /* 0x0000004600ea7812 */ /* 0x000fe400078efcff */
[-C--:B------:R-:W-:Y:S02]  /*4450*/  LEA.HI.X.SX32 R27, R105, R154.reuse, 0x1, P3 ;  /* 0x0000009a691b7211 */ /* 0x080fe400018f0eff */
[----:B------:R-:W-:-:S02]  /*4460*/  LEA.HI.X.SX32 R105, R113, R154, 0x1, P6 ;  /* 0x0000009a71697211 */ /* 0x000fc400030f0eff */
[----:B------:R-:W-:Y:S02]  /*4470*/  LEA.HI.X.SX32 R113, R153, R154, 0x1, P5 ;  /* 0x0000009a99717211 */ /* 0x000fe400028f0eff */
[-C--:B------:R-:W-:Y:S02]  /*4480*/  ISETP.LT.AND P4, PT, R234, R6.reuse, P0 ;  /* 0x00000006ea00720c */ /* 0x080fe40000781270 */
[----:B------:R-:W-:Y:S02]  /*4490*/  PRMT R153, RZ, 0x7610, R153 ;  /* 0x00007610ff997816 */ /* 0x000fe40000000099 */
[----:B------:R-:W-:Y:S02]  /*44a0*/  PRMT R152, RZ, 0x7610, R152 ;  /* 0x00007610ff987816 */ /* 0x000fe40000000098 */
[----:B------:R-:W-:Y:S02]  /*44b0*/  LEA.HI R226, R222, 0x4e, RZ, 0x1a ;  /* 0x0000004edee27811 */ /* 0x000fe400078fd0ff */
[----:B------:R-:W3:Y:S01]  /*44c0*/  @P2 LDG.E.U16 R153, desc[UR24][R118.64] ;  /* 0x0000001876992981 */ /* 0x000ee2000c1e1500 */
[----:B------:R-:W-:-:S02]  /*44d0*/  ISETP.LT.AND P2, PT, R0, R6, P0 ;  /* 0x000000060000720c */ /* 0x000fc40000741270 */
[----:B------:R-:W-:Y:S02]  /*44e0*/  IMAD R151, R226, R4, RZ ;  /* 0x00000004e2977224 */ /* 0x000fe400078e02ff */
[----:B------:R0:W3:Y:S01]  /*44f0*/  @P4 LDG.E.U16 R152, desc[UR24][R2.64] ;  /* 0x0000001802984981 */ /* 0x0000e2000c1e1500 */
[----:B------:R-:W-:Y:S02]  /*4500*/  LEA.HI R197, R222, 0x7e, RZ, 0x1a ;  /* 0x0000007edec57811 */ /* 0x000fe400078fd0ff */
[----:B------:R-:W-:Y:S02]  /*4510*/  LEA R110, P6, R151, R116, 0x1 ;  /* 0x00000074976e7211 */ /* 0x000fe400078c08ff */
[C---:B------:R-:W-:Y:S02]  /*4520*/  LOP3.LUT R200, R0.reuse, 0x66, RZ, 0xfc, !PT ;  /* 0x0000006600c87812 */ /* 0x040fe400078efcff */
[----:B0-----:R-:W-:Y:S01]  /*4530*/  PRMT R2, RZ, 0x7610, R2 ;  /* 0x00007610ff027816 */ /* 0x001fe20000000002 */
[----:B------:R-:W-:Y:S01]  /*4540*/  IMAD R157, R197, R4, RZ ;  /* 0x00000004c59d7224 */ /* 0x000fe200078e02ff */
[----:B------:R-:W-:-:S02]  /*4550*/  LOP3.LUT R231, R0, 0x2, RZ, 0xfc, !PT ;  /* 0x0000000200e77812 */ /* 0x000fc400078efcff */
[----:B------:R-:W-:Y:S02]  /*4560*/  LOP3.LUT R214, R0, 0x56, RZ, 0xfc, !PT ;  /* 0x0000005600d67812 */ /* 0x000fe400078efcff */
[----:B------:R-:W3:Y:S01]  /*4570*/  @P2 LDG.E.U16 R2, desc[UR24][R94.64] ;  /* 0x000000185e022981 */ /* 0x000ee2000c1e1500 */
[----:B------:R-:W-:Y:S02]  /*4580*/  LEA.HI.X.SX32 R111, R151, R154, 0x1, P6 ;  /* 0x0000009a976f7211 */ /* 0x000fe400030f0eff */
[-C--:B------:R-:W-:Y:S02]  /*4590*/  ISETP.LT.AND P6, PT, R200, R6.reuse, P0 ;  /* 0x00000006c800720c */ /* 0x080fe400007c1270 */
[----:B------:R-:W-:Y:S02]  /*45a0*/  ISETP.LT.AND P2, PT, R231, R6, P0 ;  /* 0x00000006e700720c */ /* 0x000fe40000741270 */
[----:B------:R-:W-:Y:S01]  /*45b0*/  LEA R116, P5, R157, R116, 0x1 ;  /* 0x000000749d747211 */ /* 0x000fe200078a08ff */
[----:B------:R-:W4:Y:S01]  /*45c0*/  LDL.LU R231, [R1+0xc] ;  /* 0x00000c0001e77983 */ /* 0x000f220000300800 */
[----:B------:R-:W-:-:S02]  /*45d0*/  ISETP.LT.AND P3, PT, R214, R6, P0 ;  /* 0x00000006d600720c */ /* 0x000fc40000761270 */
[----:B------:R-:W-:Y:S02]  /*45e0*/  LEA.HI.X.SX32 R117, R157, R154, 0x1, P5 ;  /* 0x0000009a9d757211 */ /* 0x000fe400028f0eff */
[----:B------:R-:W-:Y:S02]  /*45f0*/  PRMT R154, RZ, 0x7610, R154 ;  /* 0x00007610ff9a7816 */ /* 0x000fe4000000009a */
[----:B------:R-:W-:Y:S02]  /*4600*/  PRMT R191, RZ, 0x7610, R191 ;  /* 0x00007610ffbf7816 */ /* 0x000fe400000000bf */
[----:B------:R-:W-:Y:S02]  /*4610*/  PRMT R151, RZ, 0x7610, R151 ;  /* 0x00007610ff977816 */ /* 0x000fe40000000097 */
[C---:B------:R-:W-:Y:S01]  /*4620*/  LOP3.LUT R3, R0.reuse, 0x4, RZ, 0xfc, !PT ;  /* 0x0000000400037812 */ /* 0x040fe200078efcff */
[----:B------:R-:W4:Y:S01]  /*4630*/  @P6 LDG.E.U16 R154, desc[UR24][R28.64] ;  /* 0x000000181c9a6981 */ /* 0x000f22000c1e1500 */
[----:B------:R-:W-:-:S02]  /*4640*/  LOP3.LUT R0, R0, 0x6, RZ, 0xfc, !PT ;  /* 0x0000000600007812 */ /* 0x000fc400078efcff */
[-C--:B------:R-:W-:Y:S01]  /*4650*/  ISETP.LT.AND P6, PT, R3, R6.reuse, P0 ;  /* 0x000000060300720c */ /* 0x080fe200007c1270 */
[----:B------:R-:W4:Y:S01]  /*4660*/  @P2 LDG.E.U16 R191, desc[UR24][R96.64] ;  /* 0x0000001860bf2981 */ /* 0x000f22000c1e1500 */
[-C--:B------:R-:W-:Y:S02]  /*4670*/  ISETP.LT.AND P5, PT, R0, R6.reuse, P0 ;  /* 0x000000060000720c */ /* 0x080fe400007a1270 */
[-C--:B------:R-:W-:Y:S01]  /*4680*/  ISETP.LT.AND P4, PT, R230, R6.reuse, P0 ;  /* 0x00000006e600720c */ /* 0x080fe20000781270 */
[----:B------:R0:W4:Y:S01]  /*4690*/  @P3 LDG.E.U16 R151, desc[UR24][R26.64] ;  /* 0x000000181a973981 */ /* 0x000122000c1e1500 */
[-C--:B------:R-:W-:Y:S02]  /*46a0*/  ISETP.LT.AND P3, PT, R229, R6.reuse, P0 ;  /* 0x00000006e500720c */ /* 0x080fe40000761270 */
[----:B------:R-:W-:Y:S02]  /*46b0*/  ISETP.LT.AND P2, PT, R228, R6, P0 ;  /* 0x00000006e400720c */ /* 0x000fe40000741270 */
[----:B------:R-:W-:-:S02]  /*46c0*/  PRMT R160, RZ, 0x7610, R160 ;  /* 0x00007610ffa07816 */ /* 0x000fc400000000a0 */
[----:B------:R-:W-:Y:S02]  /*46d0*/  PRMT R161, RZ, 0x7610, R161 ;  /* 0x00007610ffa17816 */ /* 0x000fe400000000a1 */
[----:B------:R-:W-:Y:S02]  /*46e0*/  PRMT R162, RZ, 0x7610, R162 ;  /* 0x00007610ffa27816 */ /* 0x000fe400000000a2 */
[----:B------:R-:W-:Y:S01]  /*46f0*/  PRMT R163, RZ, 0x7610, R163 ;  /* 0x00007610ffa37816 */ /* 0x000fe200000000a3 */
[----:B------:R-:W4:Y:S01]  /*4700*/  @P6 LDG.E.U16 R160, desc[UR24][R98.64] ;  /* 0x0000001862a06981 */ /* 0x000f22000c1e1500 */
[----:B------:R-:W-:Y:S02]  /*4710*/  PRMT R164, RZ, 0x7610, R164 ;  /* 0x00007610ffa47816 */ /* 0x000fe400000000a4 */
[-C--:B------:R-:W-:Y:S01]  /*4720*/  ISETP.LT.AND P6, PT, R227, R6.reuse, P0 ;  /* 0x00000006e300720c */ /* 0x080fe200007c1270 */
[----:B------:R-:W4:Y:S01]  /*4730*/  @P5 LDG.E.U16 R161, desc[UR24][R100.64] ;  /* 0x0000001864a15981 */ /* 0x000f22000c1e1500 */
[----:B------:R-:W-:-:S03]  /*4740*/  ISETP.LT.AND P5, PT, R226, R6, P0 ;  /* 0x00000006e200720c */ /* 0x000fc600007a1270 */
[----:B------:R-:W4:Y:S01]  /*4750*/  @P4 LDG.E.U16 R162, desc[UR24][R102.64] ;  /* 0x0000001866a24981 */ /* 0x000f22000c1e1500 */
[----:B------:R-:W-:-:S03]  /*4760*/  ISETP.LT.AND P4, PT, R225, R6, P0 ;  /* 0x00000006e100720c */ /* 0x000fc60000781270 */
[----:B------:R-:W4:Y:S01]  /*4770*/  @P3 LDG.E.U16 R163, desc[UR24][R104.64] ;  /* 0x0000001868a33981 */ /* 0x000f22000c1e1500 */
[----:B------:R-:W-:-:S03]  /*4780*/  ISETP.LT.AND P3, PT, R224, R6, P0 ;  /* 0x00000006e000720c */ /* 0x000fc60000761270 */
[----:B------:R-:W4:Y:S01]  /*4790*/  @P2 LDG.E.U16 R164, desc[UR24][R106.64] ;  /* 0x000000186aa42981 */ /* 0x000f22000c1e1500 */
[-C--:B------:R-:W-:Y:S02]  /*47a0*/  ISETP.LT.AND P2, PT, R223, R6.reuse, P0 ;  /* 0x00000006df00720c */ /* 0x080fe40000741270 */
[----:B------:R-:W-:Y:S02]  /*47b0*/  ISETP.LT.AND P0, PT, R197, R6, P0 ;  /* 0x00000006c500720c */ /* 0x000fe40000701270 */
[----:B------:R-:W-:Y:S02]  /*47c0*/  PRMT R165, RZ, 0x7610, R165 ;  /* 0x00007610ffa57816 */ /* 0x000fe400000000a5 */
[----:B------:R-:W-:Y:S02]  /*47d0*/  PRMT R166, RZ, 0x7610, R166 ;  /* 0x00007610ffa67816 */ /* 0x000fe400000000a6 */
[----:B------:R-:W-:Y:S02]  /*47e0*/  PRMT R167, RZ, 0x7610, R167 ;  /* 0x00007610ffa77816 */ /* 0x000fe400000000a7 */
[----:B------:R-:W-:Y:S01]  /*47f0*/  PRMT R168, RZ, 0x7610, R168 ;  /* 0x00007610ffa87816 */ /* 0x000fe200000000a8 */
[----:B------:R-:W4:Y:S01]  /*4800*/  @P6 LDG.E.U16 R165, desc[UR24][R108.64] ;  /* 0x000000186ca56981 */ /* 0x000f22000c1e1500 */
[----:B------:R-:W-:-:S02]  /*4810*/  PRMT R169, RZ, 0x7610, R169 ;  /* 0x00007610ffa97816 */ /* 0x000fc400000000a9 */
[----:B------:R-:W-:Y:S01]  /*4820*/  PRMT R170, RZ, 0x7610, R170 ;  /* 0x00007610ffaa7816 */ /* 0x000fe200000000aa */
[----:B------:R-:W4:Y:S01]  /*4830*/  @P5 LDG.E.U16 R166, desc[UR24][R110.64] ;  /* 0x000000186ea65981 */ /* 0x000f22000c1e1500 */
[----:B------:R-:W-:Y:S02]  /*4840*/  PRMT R171, RZ, 0x7610, R171 ;  /* 0x00007610ffab7816 */ /* 0x000fe400000000ab */
[----:B------:R-:W-:Y:S01]  /*4850*/  PRMT R172, RZ, 0x7610, R172 ;  /* 0x00007610ffac7816 */ /* 0x000fe200000000ac */
[----:B------:R-:W4:Y:S01]  /*4860*/  @P4 LDG.E.U16 R167, desc[UR24][R112.64] ;  /* 0x0000001870a74981 */ /* 0x000f22000c1e1500 */
        /* <DEDUP_REMOVED lines=9> */
[----:B------:R-:W-:-:S03]  /*4900*/  PRMT R179, RZ, 0x7610, R179 ;  /* 0x00007610ffb37816 */ /* 0x000fc600000000b3 */
        /* <DEDUP_REMOVED lines=29> */
[----:B0-----:R-:W-:-:S03]  /*4ae0*/  PRMT R26, RZ, 0x7610, R26 ;  /* 0x00007610ff1a7816 */ /* 0x001fc6000000001a */
        /* <DEDUP_REMOVED lines=8> */
[----:B------:R-:W4:Y:S04]  /*4b70*/  @P2 LDG.E.U16 R190, desc[UR24][R40.64] ;  /* 0x0000001828be2981 */ /* 0x000f28000c1e1500 */
[----:B------:R-:W4:Y:S01]  /*4b80*/  @P2 LDG.E.U16 R157, desc[UR24][R56.64] ;  /* 0x00000018389d2981 */ /* 0x000f22000c1e1500 */
[----:B------:R-:W-:-:S03]  /*4b90*/  PRMT R119, RZ, 0x7610, R119 ;  /* 0x00007610ff777816 */ /* 0x000fc60000000077 */
[----:B------:R-:W4:Y:S01]  /*4ba0*/  @P2 LDG.E.U16 R158, desc[UR24][R72.64] ;  /* 0x00000018489e2981 */ /* 0x000f22000c1e1500 */
[----:B------:R-:W-:-:S03]  /*4bb0*/  PRMT R155, RZ, 0x7610, R155 ;  /* 0x00007610ff9b7816 */ /* 0x000fc6000000009b */
[----:B------:R-:W4:Y:S01]  /*4bc0*/  @P2 LDG.E.U16 R159, desc[UR24][R88.64] ;  /* 0x00000018589f2981 */ /* 0x000f22000c1e1500 */
[----:B------:R-:W-:-:S03]  /*4bd0*/  PRMT R156, RZ, 0x7610, R156 ;  /* 0x00007610ff9c7816 */ /* 0x000fc6000000009c */
[----:B------:R-:W4:Y:S04]  /*4be0*/  @P2 LDG.E.U16 R26, desc[UR24][R42.64] ;  /* 0x000000182a1a2981 */ /* 0x000f28000c1e1500 */
[----:B------:R-:W4:Y:S04]  /*4bf0*/  @P2 LDG.E.U16 R27, desc[UR24][R58.64] ;  /* 0x000000183a1b2981 */ /* 0x000f28000c1e1500 */
[----:B------:R-:W4:Y:S04]  /*4c00*/  @P2 LDG.E.U16 R28, desc[UR24][R74.64] ;  /* 0x000000184a1c2981 */ /* 0x000f28000c1e1500 */
[----:B------:R-:W4:Y:S04]  /*4c10*/  @P2 LDG.E.U16 R29, desc[UR24][R90.64] ;  /* 0x000000185a1d2981 */ /* 0x000f28000c1e1500 */
[----:B------:R-:W4:Y:S04]  /*4c20*/  @P2 LDG.E.U16 R118, desc[UR24][R44.64] ;  /* 0x000000182c762981 */ /* 0x000f28000c1e1500 */
[----:B------:R-:W4:Y:S04]  /*4c30*/  @P2 LDG.E.U16 R119, desc[UR24][R60.64] ;  /* 0x000000183c772981 */ /* 0x000f28000c1e1500 */
[----:B------:R-:W4:Y:S04]  /*4c40*/  @P2 LDG.E.U16 R155, desc[UR24][R76.64] ;  /* 0x000000184c9b2981 */ /* 0x000f28000c1e1500 */
[----:B------:R-:W4:Y:S01]  /*4c50*/  @P2 LDG.E.U16 R156, desc[UR24][R92.64] ;  /* 0x000000185c9c2981 */ /* 0x000f22000c1e1500 */
[----:B------:R-:W-:Y:S01]  /*4c60*/  IMAD.SHL.U32 R197, R222, 0x2, RZ ;  /* 0x00000002dec57824 */ /* 0x000fe200078e00ff */
[----:B------:R-:W-:-:S04]  /*4c70*/  @!UP1 UIADD3 UR4, UPT, UPT, -UR4, 0x100000, URZ ;  /* 0x0010000004049890 */ /* 0x000fc8000fffe1ff */
[----:B------:R-:W-:Y:S02]  /*4c80*/  @!UP1 USHF.L.U32 UR5, UR4, 0xb, URZ ;  /* 0x0000000b04059899 */ /* 0x000fe400080006ff */
[----:B------:R-:W-:Y:S01]  /*4c90*/  @!UP1 USHF.L.U32 UR4, UR4, 0x1, URZ ;  /* 0x0000000104049899 */ /* 0x000fe200080006ff */
[----:B------:R-:W-:Y:S02]  /*4ca0*/  SHF.R.S32.HI R0, RZ, 0x6, R222 ;  /* 0x00000006ff007819 */ /* 0x000fe400000114de */
[----:B------:R-:W-:Y:S02]  /*4cb0*/  LOP3.LUT R197, R197, 0x7e, RZ, 0xc0, !PT ;  /* 0x0000007ec5c57812 */ /* 0x000fe400078ec0ff */
[----:B------:R-:W-:Y:S01]  /*4cc0*/  SGXT R0, R0, 0x1 ;  /* 0x000000010000781a */ /* 0x000fe20000000200 */
[----:B------:R-:W-:-:S03]  /*4cd0*/  VOTEU.ALL UP1, P1 ;  /* 0x0000000000ff7886 */ /* 0x000fc60000820000 */
[----:B------:R-:W-:-:S03]  /*4ce0*/  LOP3.LUT R0, R197, 0x90, R0, 0x78, !PT ;  /* 0x00000090c5007812 */ /* 0x000fc600078e7800 */
[----:B------:R0:W1:Y:S02]  /*4cf0*/  @!UP1 SYNCS.EXCH.64 URZ, [UR11+0xc008], UR4 ;  /* 0x00c008040bff95b2 */ /* 0x0000640008000100 */
[----:B------:R0:W-:Y:S04]  /*4d00*/  STS.U16 [R0+UR11+0x400], R143 ;  /* 0x0004008f00007988 */ /* 0x0001e8000800040b */
[----:B-----5:R5:W-:Y:S01]  /*4d10*/  STS.U16 [R0+UR11+0x800], R144 ;  /* 0x0008009000007988 */ /* 0x020be2000800040b */
[----:B0-----:R-:W-:-:S03]  /*4d20*/  LOP3.LUT R143, R0, 0x20, RZ, 0x3c, !PT ;  /* 0x00000020008f7812 */ /* 0x001fc600078e3cff */
[----:B------:R-:W-:Y:S04]  /*4d30*/  STS.U16 [R0+UR11+0xc00], R145 ;  /* 0x000c009100007988 */ /* 0x000fe8000800040b */
[----:B------:R-:W-:Y:S04]  /*4d40*/  STS.U16 [R0+UR11+0x1000], R146 ;  /* 0x0010009200007988 */ /* 0x000fe8000800040b */
[----:B--2---:R-:W-:Y:S04]  /*4d50*/  STS.U16 [R0+UR11+0x1400], R147 ;  /* 0x0014009300007988 */ /* 0x004fe8000800040b */
[----:B------:R-:W-:Y:S04]  /*4d60*/  STS.U16 [R0+UR11+0x1800], R148 ;  /* 0x0018009400007988 */ /* 0x000fe8000800040b */
        /* <DEDUP_REMOVED lines=8> */
[----:B------:R-:W-:Y:S01]  /*4df0*/  STS.U16 [R0+UR11+0x3c00], R123 ;  /* 0x003c007b00007988 */ /* 0x000fe2000800040b */
[----:B------:R-:W-:Y:S01]  /*4e00*/  SHF.R.S32.HI R3, RZ, 0x1f, R150 ;  /* 0x0000001fff037819 */ /* 0x000fe20000011496 */
[----:B-----5:R-:W0:Y:S02]  /*4e10*/  S2R R144, SR_TID.X ;  /* 0x0000000000907919 */ /* 0x020e240000002100 */
[----:B---3--:R0:W-:Y:S04]  /*4e20*/  STS.U16 [R0+UR11], R2 ;  /* 0x0000000200007988 */ /* 0x0081e8000800040b */
[----:B------:R-:W-:Y:S04]  /*4e30*/  STS.U16 [R143+UR11+0xd00], R122 ;  /* 0x000d007a8f007988 */ /* 0x000fe8000800040b */
[----:B----4-:R-:W-:Y:S04]  /*4e40*/  STS.U16 [R143+UR11+0x1100], R134 ;  /* 0x001100868f007988 */ /* 0x010fe8000800040b */
[----:B------:R-:W-:Y:S04]  /*4e50*/  STS.U16 [R143+UR11+0x1500], R133 ;  /* 0x001500858f007988 */ /* 0x000fe8000800040b */
[----:B------:R-:W-:Y:S01]  /*4e60*/  STS.U16 [R143+UR11+0x1900], R132 ;  /* 0x001900848f007988 */ /* 0x000fe2000800040b */
[----:B------:R-:W-:-:S03]  /*4e70*/  SHF.L.U64.HI R3, R150, 0x1, R3 ;  /* 0x0000000196037819 */ /* 0x000fc60000010203 */
[----:B------:R-:W-:Y:S01]  /*4e80*/  STS.U16 [R143+UR11+0x1d00], R131 ;  /* 0x001d00838f007988 */ /* 0x000fe2000800040b */
[----:B------:R-:W-:-:S03]  /*4e90*/  SHF.R.S32.HI R230, RZ, 0x1f, R25 ;  /* 0x0000001fffe67819 */ /* 0x000fc60000011419 */
[----:B------:R-:W-:Y:S01]  /*4ea0*/  STS.U16 [R143+UR11+0x2100], R130 ;  /* 0x002100828f007988 */ /* 0x000fe2000800040b */
[----:B------:R-:W-:-:S03]  /*4eb0*/  LEA R226, P2, R25, R220, 0x1 ;  /* 0x000000dc19e27211 */ /* 0x000fc600078408ff */
[----:B------:R-:W-:Y:S01]  /*4ec0*/  STS.U16 [R143+UR11+0x2500], R129 ;  /* 0x002500818f007988 */ /* 0x000fe2000800040b */
[----:B------:R-:W-:-:S03]  /*4ed0*/  ISETP.NE.U32.AND P0, PT, R198, RZ, PT ;  /* 0x000000ffc600720c */ /* 0x000fc60003f05070 */
[----:B------:R-:W-:Y:S01]  /*4ee0*/  STS.U16 [R143+UR11+0x2900], R128 ;  /* 0x002900808f007988 */ /* 0x000fe2000800040b */
[----:B------:R-:W-:-:S03]  /*4ef0*/  LEA.HI.X R230, R25, R3, R230, 0x1, P2 ;  /* 0x0000000319e67211 */ /* 0x000fc600010f0ce6 */
[----:B------:R-:W-:Y:S01]  /*4f00*/  STS.U16 [R143+UR11+0x2d00], R127 ;  /* 0x002d007f8f007988 */ /* 0x000fe2000800040b */
[----:B------:R-:W-:-:S03]  /*4f10*/  LOP3.LUT R198, R0, 0x40, RZ, 0x3c, !PT ;  /* 0x0000004000c67812 */ /* 0x000fc600078e3cff */
[----:B------:R-:W-:Y:S01]  /*4f20*/  STS.U16 [R143+UR11+0x3100], R126 ;  /* 0x0031007e8f007988 */ /* 0x000fe2000800040b */
[----:B------:R-:W-:-:S03]  /*4f30*/  SHF.R.S32.HI R229, RZ, 0x1f, R120 ;  /* 0x0000001fffe57819 */ /* 0x000fc60000011478 */
[----:B------:R-:W-:Y:S01]  /*4f40*/  STS.U16 [R143+UR11+0x3500], R125 ;  /* 0x0035007d8f007988 */ /* 0x000fe2000800040b */
[----:B------:R-:W-:Y:S02]  /*4f50*/  SHF.R.S32.HI R227, RZ, 0x1f, R137 ;  /* 0x0000001fffe37819 */ /* 0x000fe40000011489 */
[-C--:B------:R-:W-:Y:S01]  /*4f60*/  LEA R225, P2, R120, R220.reuse, 0x1 ;  /* 0x000000dc78e17211 */ /* 0x080fe200078408ff */
[----:B------:R-:W-:Y:S01]  /*4f70*/  STS.U16 [R143+UR11+0x3900], R124 ;  /* 0x0039007c8f007988 */ /* 0x000fe2000800040b */
[----:B------:R-:W-:-:S03]  /*4f80*/  LEA R228, P3, R137, R220, 0x1 ;  /* 0x000000dc89e47211 */ /* 0x000fc600078608ff */
[----:B------:R-:W-:Y:S01]  /*4f90*/  STS.U16 [R143+UR11+0x3d00], R10 ;  /* 0x003d000a8f007988 */ /* 0x000fe2000800040b */
[----:B------:R-:W-:-:S03]  /*4fa0*/  LEA.HI.X R229, R120, R3, R229, 0x1, P2 ;  /* 0x0000000378e57211 */ /* 0x000fc600010f0ce5 */
[----:B------:R-:W-:Y:S01]  /*4fb0*/  STS.U16 [R143+UR11+0x500], R24 ;  /* 0x000500188f007988 */ /* 0x000fe2000800040b */
[----:B------:R-:W-:-:S03]  /*4fc0*/  LEA.HI.X R227, R137, R3, R227, 0x1, P3 ;  /* 0x0000000389e37211 */ /* 0x000fc600018f0ce3 */
[----:B------:R-:W-:Y:S01]  /*4fd0*/  STS.U16 [R143+UR11+0x900], R23 ;  /* 0x000900178f007988 */ /* 0x000fe2000800040b */
[----:B------:R-:W-:-:S03]  /*4fe0*/  SHF.R.S32.HI R222, RZ, 0x1f, R196 ;  /* 0x0000001fffde7819 */ /* 0x000fc600000114c4 */
[----:B------:R2:W-:Y:S01]  /*4ff0*/  STS.U16 [R143+UR11+0x100], R191 ;  /* 0x000100bf8f007988 */ /* 0x0005e2000800040b */
        /* <DEDUP_REMOVED lines=10> */
[----:B------:R-:W-:Y:S01]  /*50a0*/  STS.U16 [R198+UR11+0x1e00], R18 ;  /* 0x001e0012c6007988 */ /* 0x000fe2000800040b */
[----:B------:R-:W-:-:S03]  /*50b0*/  LEA R121, P2, R9, R220, 0x1 ;  /* 0x000000dc09797211 */ /* 0x000fc600078408ff */
[----:B------:R-:W-:Y:S04]  /*50c0*/  STS.U16 [R198+UR11+0x2200], R17 ;  /* 0x00220011c6007988 */ /* 0x000fe8000800040b */
[----:B------:R-:W-:Y:S01]  /*50d0*/  STS.U16 [R198+UR11+0x2600], R16 ;  /* 0x00260010c6007988 */ /* 0x000fe2000800040b */
[----:B------:R-:W-:-:S03]  /*50e0*/  LEA.HI.X R223, R9, R3, R223, 0x1, P2 ;  /* 0x0000000309df7211 */ /* 0x000fc600010f0cdf */
[----:B------:R-:W-:Y:S01]  /*50f0*/  STS.U16 [R198+UR11+0x2a00], R15 ;  /* 0x002a000fc6007988 */ /* 0x000fe2000800040b */
[----:B------:R-:W-:-:S03]  /*5100*/  LOP3.LUT R9, R0, 0x60, RZ, 0x3c, !PT ;  /* 0x0000006000097812 */ /* 0x000fc600078e3cff */
[----:B------:R-:W-:Y:S04]  /*5110*/  STS.U16 [R198+UR11+0x2e00], R14 ;  /* 0x002e000ec6007988 */ /* 0x000fe8000800040b */
[----:B------:R-:W-:Y:S04]  /*5120*/  STS.U16 [R198+UR11+0x3200], R13 ;  /* 0x0032000dc6007988 */ /* 0x000fe8000800040b */
[----:B------:R-:W-:Y:S04]  /*5130*/  STS.U16 [R198+UR11+0x3600], R12 ;  /* 0x0036000cc6007988 */ /* 0x000fe8000800040b */
[----:B------:R-:W-:Y:S04]  /*5140*/  STS.U16 [R198+UR11+0x3a00], R11 ;  /* 0x003a000bc6007988 */ /* 0x000fe8000800040b */
[----:B------:R-:W-:Y:S04]  /*5150*/  STS.U16 [R198+UR11+0x3e00], R7 ;  /* 0x003e0007c6007988 */ /* 0x000fe8000800040b */
[----:B------:R-:W-:Y:S04]  /*5160*/  STS.U16 [R198+UR11+0x600], R195 ;  /* 0x000600c3c6007988 */ /* 0x000fe8000800040b */
[----:B------:R-:W-:Y:S01]  /*5170*/  STS.U16 [R198+UR11+0xa00], R194 ;  /* 0x000a00c2c6007988 */ /* 0x000fe2000800040b */
[----:B0-----:R-:W-:-:S03]  /*5180*/  LOP3.LUT R2, R144, 0x40, RZ, 0xc0, !PT ;  /* 0x0000004090027812 */ /* 0x001fc600078ec0ff */
[----:B------:R0:W-:Y:S01]  /*5190*/  STS.U16 [R198+UR11+0x200], R160 ;  /* 0x000200a0c6007988 */ /* 0x0001e2000800040b */
[----:B--2---:R-:W-:-:S03]  /*51a0*/  SHF.R.U32.HI R143, RZ, 0x6, R144 ;  /* 0x00000006ff8f7819 */ /* 0x004fc60000011690 */
[----:B------:R-:W-:Y:S04]  /*51b0*/  STS.U16 [R9+UR11+0xb00], R193 ;  /* 0x000b00c109007988 */ /* 0x000fe8000800040b */
[----:B------:R-:W-:Y:S01]  /*51c0*/  STS.U16 [R9+UR11+0x1300], R192 ;  /* 0x001300c009007988 */ /* 0x000fe2000800040b */
[----:B0-----:R-:W-:-:S03]  /*51d0*/  SHF.R.U32.HI R198, RZ, 0x6, R144 ;  /* 0x00000006ffc67819 */ /* 0x001fc60000011690 */
[----:B------:R0:W-:Y:S01]  /*51e0*/  STS.U16 [R9+UR11+0x1b00], R8 ;  /* 0x001b000809007988 */ /* 0x0001e2000800040b */
[----:B------:R-:W-:-:S03]  /*51f0*/  SHF.R.U32.HI R144, RZ, 0x6, R144 ;  /* 0x00000006ff907819 */ /* 0x000fc60000011690 */
[----:B------:R-:W-:Y:S01]  /*5200*/  STS.U16 [R9+UR11+0x2300], R152 ;  /* 0x0023009809007988 */ /* 0x000fe2000800040b */
[----:B------:R-:W-:-:S03]  /*5210*/  SGXT.U32 R143, R143, 0x1 ;  /* 0x000000018f8f781a */ /* 0x000fc60000000000 */
[----:B------:R-:W-:Y:S01]  /*5220*/  STS.U16 [R9+UR11+0x2b00], R151 ;  /* 0x002b009709007988 */ /* 0x000fe2000800040b */
[----:B------:R-:W-:-:S03]  /*5230*/  IMAD R2, R2, 0x40, R197 ;  /* 0x0000004002027824 */ /* 0x000fc600078e02c5 */
[----:B------:R-:W-:Y:S01]  /*5240*/  STS.U16 [R9+UR11+0x3300], R154 ;  /* 0x0033009a09007988 */ /* 0x000fe2000800040b */
[----:B------:R-:W-:-:S03]  /*5250*/  SGXT.U32 R144, R144, 0x1 ;  /* 0x000000019090781a */ /* 0x000fc60000000000 */
[----:B------:R-:W-:Y:S01]  /*5260*/  STS.U16 [R9+UR11+0x3b00], R153 ;  /* 0x003b009909007988 */ /* 0x000fe2000800040b */
[----:B------:R-:W-:-:S03]  /*5270*/  LOP3.LUT R143, R143, 0x18, RZ, 0xfc, !PT ;  /* 0x000000188f8f7812 */ /* 0x000fc600078efcff */
[----:B------:R-:W-:Y:S04]  /*5280*/  STS.U16 [R9+UR11+0x300], R161 ;  /* 0x000300a109007988 */ /* 0x000fe8000800040b */
[----:B------:R-:W-:Y:S01]  /*5290*/  STS.U16 [R9+UR11+0x700], R162 ;  /* 0x000700a209007988 */ /* 0x000fe2000800040b */
[----:B------:R-:W-:-:S03]  /*52a0*/  LOP3.LUT R7, R2, 0x10, RZ, 0x3c, !PT ;  /* 0x0000001002077812 */ /* 0x000fc600078e3cff */
[----:B------:R-:W-:Y:S01]  /*52b0*/  STS.U16 [R9+UR11+0xf00], R163 ;  /* 0x000f00a309007988 */ /* 0x000fe2000800040b */
[----:B------:R-:W-:-:S03]  /*52c0*/  LOP3.LUT R144, R144, 0x16, RZ, 0xfc, !PT ;  /* 0x0000001690907812 */ /* 0x000fc600078efcff */
[----:B------:R-:W-:Y:S01]  /*52d0*/  STS.U16 [R9+UR11+0x1700], R164 ;  /* 0x001700a409007988 */ /* 0x000fe2000800040b */
[----:B------:R-:W-:-:S03]  /*52e0*/  SGXT.U32 R198, R198, 0x1 ;  /* 0x00000001c6c6781a */ /* 0x000fc60000000000 */
[----:B------:R-:W-:Y:S01]  /*52f0*/  STS.U16 [R9+UR11+0x1f00], R165 ;  /* 0x001f00a509007988 */ /* 0x000fe2000800040b */
[----:B------:R-:W-:-:S03]  /*5300*/  IMAD R133, R143, R4, RZ ;  /* 0x000000048f857224 */ /* 0x000fc600078e02ff */
[----:B------:R-:W-:Y:S04]  /*5310*/  STS.U16 [R9+UR11+0x2700], R166 ;  /* 0x002700a609007988 */ /* 0x000fe8000800040b */
[----:B------:R-:W-:Y:S01]  /*5320*/  STS.U16 [R9+UR11+0x2f00], R167 ;  /* 0x002f00a709007988 */ /* 0x000fe2000800040b */
[----:B0-----:R-:W-:-:S03]  /*5330*/  LOP3.LUT R8, R2, 0x20, RZ, 0x3c, !PT ;  /* 0x0000002002087812 */ /* 0x001fc600078e3cff */
[----:B------:R-:W-:Y:S01]  /*5340*/  STS.U16 [R9+UR11+0x3700], R168 ;  /* 0x003700a809007988 */ /* 0x000fe2000800040b */
[----:B------:R-:W-:-:S03]  /*5350*/  LOP3.LUT R198, R198, 0x1a, RZ, 0xfc, !PT ;  /* 0x0000001ac6c67812 */ /* 0x000fc600078efcff */
[----:B------:R-:W-:Y:S01]  /*5360*/  STS.U16 [R9+UR11+0x3f00], R169 ;  /* 0x003f00a909007988 */ /* 0x000fe2000800040b */
[----:B------:R-:W-:-:S03]  /*5370*/  IMAD R131, R144, R4, RZ ;  /* 0x0000000490837224 */ /* 0x000fc600078e02ff */
[----:B------:R-:W-:Y:S01]  /*5380*/  STS.U16 [R2+UR11+0x8000], R170 ;  /* 0x008000aa02007988 */ /* 0x000fe2000800040b */
[----:B------:R-:W-:-:S03]  /*5390*/  IMAD.SHL.U32 R132, R133, 0x2, RZ ;  /* 0x0000000285847824 */ /* 0x000fc600078e00ff */
[----:B------:R-:W-:Y:S04]  /*53a0*/  STS.U16 [R2+UR11+0x8400], R171 ;  /* 0x008400ab02007988 */ /* 0x000fe8000800040b */
[----:B------:R-:W-:Y:S04]  /*53b0*/  STS.U16 [R2+UR11+0x8800], R172 ;  /* 0x008800ac02007988 */ /* 0x000fe8000800040b */
[----:B------:R-:W-:Y:S01]  /*53c0*/  STS.U16 [R2+UR11+0x8c00], R173 ;  /* 0x008c00ad02007988 */ /* 0x000fe2000800040b */
[----:B------:R-:W-:-:S03]  /*53d0*/  IMAD R137, R252, R4, RZ ;  /* 0x00000004fc897224 */ /* 0x000fc600078e02ff */
[----:B------:R-:W-:Y:S04]  /*53e0*/  STS.U16 [R7+UR11+0x8080], R174 ;  /* 0x008080ae07007988 */ /* 0x000fe8000800040b */
[----:B------:R-:W-:Y:S01]  /*53f0*/  STS.U16 [R7+UR11+0x8480], R175 ;  /* 0x008480af07007988 */ /* 0x000fe2000800040b */
[----:B------:R-:W-:-:S03]  /*5400*/  IMAD.SHL.U32 R130, R131, 0x2, RZ ;  /* 0x0000000283827824 */ /* 0x000fc600078e00ff */
[----:B------:R-:W-:Y:S01]  /*5410*/  STS.U16 [R7+UR11+0x8880], R176 ;  /* 0x008880b007007988 */ /* 0x000fe2000800040b */
[----:B------:R-:W-:-:S03]  /*5420*/  IMAD R135, R198, R4, RZ ;  /* 0x00000004c6877224 */ /* 0x000fc600078e02ff */
[----:B------:R0:W-:Y:S01]  /*5430*/  STS.U16 [R7+UR11+0x8c80], R177 ;  /* 0x008c80b107007988 */ /* 0x0001e2000800040b */
[----:B------:R-:W-:Y:S01]  /*5440*/  IMAD.HI R133, R133, 0x2, RZ ;  /* 0x0000000285857827 */ /* 0x000fe200078e02ff */
[----:B------:R-:W-:Y:S02]  /*5450*/  IADD3 R132, P4, P5, R132, UR20, R220 ;  /* 0x0000001484847c10 */ /* 0x000fe4000fd9e0dc */
[----:B------:R-:W-:Y:S01]  /*5460*/  STS.U16 [R8+UR11+0x8100], R178 ;  /* 0x008100b208007988 */ /* 0x000fe2000800040b */
[----:B------:R-:W-:-:S03]  /*5470*/  IMAD.SHL.U32 R136, R137, 0x2, RZ ;  /* 0x0000000289887824 */ /* 0x000fc600078e00ff */
[----:B------:R-:W-:Y:S01]  /*5480*/  STS.U16 [R8+UR11+0x8500], R179 ;  /* 0x008500b308007988 */ /* 0x000fe2000800040b */
[----:B0-----:R-:W-:Y:S01]  /*5490*/  LOP3.LUT R7, R2, 0x30, RZ, 0x3c, !PT ;  /* 0x0000003002077812 */ /* 0x001fe200078e3cff */
[----:B------:R-:W-:Y:S02]  /*54a0*/  IMAD R128, R250, R4, RZ ;  /* 0x00000004fa807224 */ /* 0x000fe400078e02ff */
[----:B------:R-:W-:Y:S01]  /*54b0*/  STS.U16 [R8+UR11+0x8900], R180 ;  /* 0x008900b408007988 */ /* 0x000fe2000800040b */
[----:B------:R-:W-:Y:S01]  /*54c0*/  IMAD.HI R131, R131, 0x2, RZ ;  /* 0x0000000283837827 */ /* 0x000fe200078e02ff */
[----:B------:R-:W-:Y:S02]  /*54d0*/  IADD3 R130, P2, P3, R130, UR20, R220 ;  /* 0x0000001482827c10 */ /* 0x000fe4000fb5e0dc */
[----:B------:R0:W-:Y:S01]  /*54e0*/  STS.U16 [R8+UR11+0x8d00], R181 ;  /* 0x008d00b508007988 */ /* 0x0001e2000800040b */
[----:B------:R-:W-:Y:S01]  /*54f0*/  IMAD.SHL.U32 R134, R135, 0x2, RZ ;  /* 0x0000000287867824 */ /* 0x000fe200078e00ff */
[----:B------:R-:W-:-:S02]  /*5500*/  IADD3.X R133, PT, PT, R133, UR21, R3, P4, P5 ;  /* 0x0000001585857c10 */ /* 0x000fc4000a7ea403 */
[----:B------:R-:W-:Y:S01]  /*5510*/  STS.U16 [R7+UR11+0x8180], R182 ;  /* 0x008180b607007988 */ /* 0x000fe2000800040b */
[-C--:B------:R-:W-:Y:S01]  /*5520*/  IMAD R129, R251, R4.reuse, RZ ;  /* 0x00000004fb817224 */ /* 0x080fe200078e02ff */
[----:B------:R-:W-:Y:S01]  /*5530*/  IADD3 R136, P4, P5, R136, UR20, R220 ;  /* 0x0000001488887c10 */ /* 0x000fe2000fd9e0dc */
[----:B------:R-:W-:Y:S01]  /*5540*/  IMAD.HI R137, R137, 0x2, RZ ;  /* 0x0000000289897827 */ /* 0x000fe200078e02ff */
[----:B------:R-:W-:Y:S01]  /*5550*/  STS.U16 [R7+UR11+0x8580], R183 ;  /* 0x008580b707007988 */ /* 0x000fe2000800040b */
[----:B0-----:R-:W-:Y:S02]  /*5560*/  LOP3.LUT R8, R2, 0x40, RZ, 0x3c, !PT ;  /* 0x0000004002087812 */ /* 0x001fe400078e3cff */
[----:B------:R-:W-:Y:S01]  /*5570*/  IMAD.SHL.U32 R140, R128, 0x2, RZ ;  /* 0x00000002808c7824 */ /* 0x000fe200078e00ff */
[----:B------:R-:W-:Y:S01]  /*5580*/  STS.U16 [R7+UR11+0x8980], R184 ;  /* 0x008980b807007988 */ /* 0x000fe2000800040b */
[----:B------:R-:W-:Y:S01]  /*5590*/  IMAD R126, R248, R4, RZ ;  /* 0x00000004f87e7224 */ /* 0x000fe200078e02ff */
[----:B------:R-:W-:-:S02]  /*55a0*/  IADD3.X R131, PT, PT, R131, UR21, R3, P2, P3 ;  /* 0x0000001583837c10 */ /* 0x000fc400097e6403 */
[----:B------:R0:W-:Y:S01]  /*55b0*/  STS.U16 [R7+UR11+0x8d80], R185 ;  /* 0x008d80b907007988 */ /* 0x0001e2000800040b */
[----:B------:R-:W-:Y:S01]  /*55c0*/  IMAD.HI R135, R135, 0x2, RZ ;  /* 0x0000000287877827 */ /* 0x000fe200078e02ff */
[----:B------:R-:W-:Y:S02]  /*55d0*/  IADD3 R134, P2, P3, R134, UR20, R220 ;  /* 0x0000001486867c10 */ /* 0x000fe4000fb5e0dc */
[----:B------:R-:W-:Y:S01]  /*55e0*/  STS.U16 [R8+UR11+0x8200], R186 ;  /* 0x008200ba08007988 */ /* 0x000fe2000800040b */
[----:B------:R-:W-:Y:S01]  /*55f0*/  IMAD.SHL.U32 R138, R129, 0x2, RZ ;  /* 0x00000002818a7824 */ /* 0x000fe200078e00ff */
[----:B------:R-:W-:Y:S01]  /*5600*/  IADD3.X R137, PT, PT, R137, UR21, R3, P4, P5 ;  /* 0x0000001589897c10 */ /* 0x000fe2000a7ea403 */
[----:B------:R-:W-:Y:S01]  /*5610*/  IMAD R127, R249, R4, RZ ;  /* 0x00000004f97f7224 */ /* 0x000fe200078e02ff */
[----:B------:R-:W-:Y:S01]  /*5620*/  STS.U16 [R8+UR11+0x8600], R187 ;  /* 0x008600bb08007988 */ /* 0x000fe2000800040b */
[----:B0-----:R-:W-:Y:S01]  /*5630*/  LOP3.LUT R7, R2, 0x50, RZ, 0x3c, !PT ;  /* 0x0000005002077812 */ /* 0x001fe200078e3cff */
[----:B------:R-:W-:-:S02]  /*5640*/  IMAD.HI R128, R128, 0x2, RZ ;  /* 0x0000000280807827 */ /* 0x000fc400078e02ff */
[----:B------:R-:W-:Y:S01]  /*5650*/  STS.U16 [R8+UR11+0x8a00], R188 ;  /* 0x008a00bc08007988 */ /* 0x000fe2000800040b */
[--C-:B------:R-:W-:Y:S01]  /*5660*/  IADD3 R140, P4, P5, R140, UR20, R220.reuse ;  /* 0x000000148c8c7c10 */ /* 0x100fe2000fd9e0dc */
[----:B------:R-:W-:Y:S02]  /*5670*/  IMAD.SHL.U32 R144, R126, 0x2, RZ ;  /* 0x000000027e907824 */ /* 0x000fe400078e00ff */
[----:B------:R0:W-:Y:S01]  /*5680*/  STS.U16 [R8+UR11+0x8e00], R189 ;  /* 0x008e00bd08007988 */ /* 0x0001e2000800040b */
[-C--:B------:R-:W-:Y:S01]  /*5690*/  IMAD R124, R246, R4.reuse, RZ ;  /* 0x00000004f67c7224 */ /* 0x080fe200078e02ff */
[----:B------:R-:W-:Y:S01]  /*56a0*/  IADD3.X R135, PT, PT, R135, UR21, R3, P2, P3 ;  /* 0x0000001587877c10 */ /* 0x000fe200097e6403 */
[----:B------:R-:W-:Y:S01]  /*56b0*/  IMAD.HI R129, R129, 0x2, RZ ;  /* 0x0000000281817827 */ /* 0x000fe200078e02ff */
[----:B------:R-:W-:Y:S01]  /*56c0*/  STS.U16 [R7+UR11+0x8280], R190 ;  /* 0x008280be07007988 */ /* 0x000fe2000800040b */
[----:B------:R-:W-:Y:S02]  /*56d0*/  IADD3 R138, P2, P3, R138, UR20, R220 ;  /* 0x000000148a8a7c10 */ /* 0x000fe4000fb5e0dc */
[----:B------:R-:W-:Y:S01]  /*56e0*/  IMAD.SHL.U32 R142, R127, 0x2, RZ ;  /* 0x000000027f8e7824 */ /* 0x000fe200078e00ff */
[----:B------:R-:W-:Y:S01]  /*56f0*/  STS.U16 [R7+UR11+0x8680], R157 ;  /* 0x0086809d07007988 */ /* 0x000fe2000800040b */
[----:B0-----:R-:W-:Y:S01]  /*5700*/  LOP3.LUT R8, R2, 0x60, RZ, 0x3c, !PT ;  /* 0x0000006002087812 */ /* 0x001fe200078e3cff */
[----:B------:R-:W-:-:S02]  /*5710*/  IMAD R125, R247, R4, RZ ;  /* 0x00000004f77d7224 */ /* 0x000fc400078e02ff */
[----:B------:R-:W-:Y:S01]  /*5720*/  STS.U16 [R7+UR11+0x8a80], R158 ;  /* 0x008a809e07007988 */ /* 0x000fe2000800040b */
[----:B------:R-:W-:Y:S01]  /*5730*/  IMAD.HI R126, R126, 0x2, RZ ;  /* 0x000000027e7e7827 */ /* 0x000fe200078e02ff */
[--C-:B------:R-:W-:Y:S02]  /*5740*/  IADD3.X R141, PT, PT, R128, UR21, R3.reuse, P4, P5 ;  /* 0x00000015808d7c10 */ /* 0x100fe4000a7ea403 */
[----:B------:R0:W-:Y:S01]  /*5750*/  STS.U16 [R7+UR11+0x8e80], R159 ;  /* 0x008e809f07007988 */ /* 0x0001e2000800040b */
[----:B------:R-:W-:Y:S01]  /*5760*/  IMAD.SHL.U32 R148, R124, 0x2, RZ ;  /* 0x000000027c947824 */ /* 0x000fe200078e00ff */
[----:B------:R-:W-:Y:S01]  /*5770*/  IADD3 R144, P4, P5, R144, UR20, R220 ;  /* 0x0000001490907c10 */ /* 0x000fe2000fd9e0dc */
[----:B------:R-:W-:Y:S01]  /*5780*/  IMAD R122, R244, R4, RZ ;  /* 0x00000004f47a7224 */ /* 0x000fe200078e02ff */
[----:B------:R-:W-:Y:S01]  /*5790*/  STS.U16 [R8+UR11+0x8300], R26 ;  /* 0x0083001a08007988 */ /* 0x000fe2000800040b */
[----:B------:R-:W-:Y:S01]  /*57a0*/  IMAD.HI R127, R127, 0x2, RZ ;  /* 0x000000027f7f7827 */ /* 0x000fe200078e02ff */
[----:B------:R-:W-:-:S02]  /*57b0*/  IADD3.X R139, PT, PT, R129, UR21, R3, P2, P3 ;  /* 0x00000015818b7c10 */ /* 0x000fc400097e6403 */
[----:B------:R-:W-:Y:S01]  /*57c0*/  STS.U16 [R8+UR11+0x8700], R27 ;  /* 0x0087001b08007988 */ /* 0x000fe2000800040b */
[----:B0-----:R-:W-:Y:S01]  /*57d0*/  LOP3.LUT R7, R2, 0x70, RZ, 0x3c, !PT ;  /* 0x0000007002077812 */ /* 0x001fe200078e3cff */
[----:B------:R-:W-:Y:S02]  /*57e0*/  IMAD.SHL.U32 R146, R125, 0x2, RZ ;  /* 0x000000027d927824 */ /* 0x000fe400078e00ff */
[----:B------:R-:W-:Y:S01]  /*57f0*/  STS.U16 [R8+UR11+0x8b00], R28 ;  /* 0x008b001c08007988 */ /* 0x000fe2000800040b */
[--C-:B------:R-:W-:Y:S01]  /*5800*/  IADD3 R142, P2, P3, R142, UR20, R220.reuse ;  /* 0x000000148e8e7c10 */ /* 0x100fe2000fb5e0dc */
[----:B------:R-:W-:Y:S01]  /*5810*/  IMAD R123, R245, R4, RZ ;  /* 0x00000004f57b7224 */ /* 0x000fe200078e02ff */
[----:B------:R-:W-:Y:S01]  /*5820*/  IADD3.X R145, PT, PT, R126, UR21, R3, P4, P5 ;  /* 0x000000157e917c10 */ /* 0x000fe2000a7ea403 */
[----:B------:R-:W-:Y:S01]  /*5830*/  STS.U16 [R8+UR11+0x8f00], R29 ;  /* 0x008f001d08007988 */ /* 0x000fe2000800040b */
[----:B------:R-:W-:Y:S01]  /*5840*/  IMAD.HI R124, R124, 0x2, RZ ;  /* 0x000000027c7c7827 */ /* 0x000fe200078e02ff */
[----:B------:R-:W-:-:S02]  /*5850*/  IADD3 R148, P4, P5, R148, UR20, R220 ;  /* 0x0000001494947c10 */ /* 0x000fc4000fd9e0dc */
[----:B------:R0:W-:Y:S01]  /*5860*/  STS.U16 [R7+UR11+0x8380], R118 ;  /* 0x0083807607007988 */ /* 0x0001e2000800040b */
[----:B------:R-:W-:Y:S01]  /*5870*/  IMAD.SHL.U32 R152, R122, 0x2, RZ ;  /* 0x000000027a987824 */ /* 0x000fe200078e00ff */
[--C-:B------:R-:W-:Y:S01]  /*5880*/  IADD3.X R143, PT, PT, R127, UR21, R3.reuse, P2, P3 ;  /* 0x000000157f8f7c10 */ /* 0x100fe200097e6403 */
[----:B------:R-:W-:Y:S01]  /*5890*/  IMAD.HI R125, R125, 0x2, RZ ;  /* 0x000000027d7d7827 */ /* 0x000fe200078e02ff */
[----:B------:R2:W-:Y:S01]  /*58a0*/  STS.U16 [R7+UR11+0x8780], R119 ;  /* 0x0087807707007988 */ /* 0x0005e2000800040b */
[----:B------:R-:W-:Y:S02]  /*58b0*/  IADD3 R146, P2, P3, R146, UR20, R220 ;  /* 0x0000001492927c10 */ /* 0x000fe4000fb5e0dc */
[----:B------:R-:W-:Y:S01]  /*58c0*/  IMAD.SHL.U32 R150, R123, 0x2, RZ ;  /* 0x000000027b967824 */ /* 0x000fe200078e00ff */
[----:B------:R-:W-:Y:S01]  /*58d0*/  STS.U16 [R7+UR11+0x8b80], R155 ;  /* 0x008b809b07007988 */ /* 0x000fe2000800040b */
[----:B0-----:R-:W-:Y:S01]  /*58e0*/  IMAD R118, R242, R4, RZ ;  /* 0x00000004f2767224 */ /* 0x001fe200078e02ff */
[----:B------:R-:W-:-:S02]  /*58f0*/  IADD3.X R149, PT, PT, R124, UR21, R3, P4, P5 ;  /* 0x000000157c957c10 */ /* 0x000fc4000a7ea403 */
[----:B------:R0:W-:Y:S01]  /*5900*/  STS.U16 [R7+UR11+0x8f80], R156 ;  /* 0x008f809c07007988 */ /* 0x0001e2000800040b */
[----:B------:R-:W-:Y:S01]  /*5910*/  IMAD.HI R122, R122, 0x2, RZ ;  /* 0x000000027a7a7827 */ /* 0x000fe200078e02ff */
[----:B------:R-:W-:-:S03]  /*5920*/  IADD3 R152, P4, P5, R152, UR20, R220 ;  /* 0x0000001498987c10 */ /* 0x000fc6000fd9e0dc */
[-C--:B--2---:R-:W-:Y:S01]  /*5930*/  IMAD R119, R243, R4.reuse, RZ ;  /* 0x00000004f3777224 */ /* 0x084fe200078e02ff */
[--C-:B------:R-:W-:Y:S01]  /*5940*/  IADD3.X R147, PT, PT, R125, UR21, R3.reuse, P2, P3 ;  /* 0x000000157d937c10 */ /* 0x100fe200097e6403 */
[-C--:B------:R-:W-:Y:S02]  /*5950*/  IMAD R28, R240, R4.reuse, RZ ;  /* 0x00000004f01c7224 */ /* 0x080fe400078e02ff */
[----:B0-----:R-:W-:Y:S01]  /*5960*/  IMAD.SHL.U32 R156, R118, 0x2, RZ ;  /* 0x00000002769c7824 */ /* 0x001fe200078e00ff */
[--C-:B------:R-:W-:Y:S01]  /*5970*/  IADD3 R150, P2, P3, R150, UR20, R220.reuse ;  /* 0x0000001496967c10 */ /* 0x100fe2000fb5e0dc */
[----:B------:R-:W-:Y:S01]  /*5980*/  IMAD.HI R123, R123, 0x2, RZ ;  /* 0x000000027b7b7827 */ /* 0x000fe200078e02ff */
[----:B------:R-:W-:Y:S01]  /*5990*/  IADD3.X R153, PT, PT, R122, UR21, R3, P4, P5 ;  /* 0x000000157a997c10 */ /* 0x000fe2000a7ea403 */
[----:B-1----:R0:W-:Y:S06]  /*59a0*/  MEMBAR.ALL.CTA ;  /* 0x0000000000007992 */ /* 0x0021ec0000008000 */
[----:B0-----:R-:W0:Y:S01]  /*59b0*/  FENCE.VIEW.ASYNC.S ;  /* 0x00000000000073c6 */ /* 0x001e220000000000 */
[----:B------:R-:W-:Y:S01]  /*59c0*/  IMAD.SHL.U32 R154, R119, 0x2, RZ ;  /* 0x00000002779a7824 */ /* 0x000fe200078e00ff */
[----:B------:R-:W-:Y:S01]  /*59d0*/  IADD3 R156, P4, P5, R156, UR20, R220 ;  /* 0x000000149c9c7c10 */ /* 0x000fe2000fd9e0dc */
[----:B------:R-:W-:-:S02]  /*59e0*/  IMAD R29, R241, R4, RZ ;  /* 0x00000004f11d7224 */ /* 0x000fc400078e02ff */
[----:B------:R-:W-:Y:S01]  /*59f0*/  IMAD.HI R118, R118, 0x2, RZ ;  /* 0x0000000276767827 */ /* 0x000fe200078e02ff */
[----:B------:R-:W-:-:S03]  /*5a00*/  IADD3.X R151, PT, PT, R123, UR21, R3, P2, P3 ;  /* 0x000000157b977c10 */ /* 0x000fc600097e6403 */
[----:B------:R-:W-:Y:S02]  /*5a10*/  IMAD.SHL.U32 R160, R28, 0x2, RZ ;  /* 0x000000021ca07824 */ /* 0x000fe400078e00ff */
[----:B------:R-:W-:Y:S01]  /*5a20*/  IMAD R27, R238, R4, RZ ;  /* 0x00000004ee1b7224 */ /* 0x000fe200078e02ff */
[----:B------:R-:W-:Y:S01]  /*5a30*/  IADD3 R154, P2, P3, R154, UR20, R220 ;  /* 0x000000149a9a7c10 */ /* 0x000fe2000fb5e0dc */
[----:B------:R-:W-:Y:S01]  /*5a40*/  IMAD.HI R119, R119, 0x2, RZ ;  /* 0x0000000277777827 */ /* 0x000fe200078e02ff */
[----:B------:R-:W-:-:S03]  /*5a50*/  IADD3.X R157, PT, PT, R118, UR21, R3, P4, P5 ;  /* 0x00000015769d7c10 */ /* 0x000fc6000a7ea403 */
[----:B------:R-:W-:Y:S01]  /*5a60*/  IMAD.SHL.U32 R158, R29, 0x2, RZ ;  /* 0x000000021d9e7824 */ /* 0x000fe200078e00ff */
[----:B------:R-:W-:Y:S01]  /*5a70*/  IADD3 R160, P4, P5, R160, UR20, R220 ;  /* 0x00000014a0a07c10 */ /* 0x000fe2000fd9e0dc */
[----:B------:R-:W-:Y:S02]  /*5a80*/  IMAD R13, R239, R4, RZ ;  /* 0x00000004ef0d7224 */ /* 0x000fe400078e02ff */
        /* <DEDUP_REMOVED lines=99> */
[----:B------:R-:W-:Y:S01]  /*60c0*/  IMAD.HI R10, R10, 0x2, RZ ;  /* 0x000000020a0a7827 */ /* 0x000fe200078e02ff */
[----:B------:R-:W-:-:S03]  /*60d0*/  IADD3.X R195, PT, PT, R7, UR21, R3, P3, P2 ;  /* 0x0000001507c37c10 */ /* 0x000fc60009fe4403 */
[-C--:B------:R-:W-:Y:S02]  /*60e0*/  IMAD R13, R202, R4.reuse, RZ ;  /* 0x00000004ca0d7224 */ /* 0x080fe400078e02ff */
[----:B------:R-:W-:Y:S02]  /*60f0*/  IMAD.SHL.U32 R204, R12, 0x2, RZ ;  /* 0x000000020ccc7824 */ /* 0x000fe400078e00ff */
[----:B------:R-:W-:Y:S01]  /*6100*/  IMAD R11, R203, R4, RZ ;  /* 0x00000004cb0b7224 */ /* 0x000fe200078e02ff */
[----:B------:R-:W-:Y:S01]  /*6110*/  IADD3 R198, P3, P2, R198, UR20, R220 ;  /* 0x00000014c6c67c10 */ /* 0x000fe2000fa7e0dc */
[----:B------:R-:W-:-:S04]  /*6120*/  IMAD.HI R14, R14, 0x2, RZ ;  /* 0x000000020e0e7827 */ /* 0x000fc800078e02ff */
[----:B------:R-:W-:Y:S02]  /*6130*/  IMAD.SHL.U32 R202, R13, 0x2, RZ ;  /* 0x000000020dca7824 */ /* 0x000fe400078e00ff */
[----:B------:R-:W-:Y:S01]  /*6140*/  IMAD R8, R201, R4, RZ ;  /* 0x00000004c9087224 */ /* 0x000fe200078e02ff */
[----:B------:R-:W-:Y:S01]  /*6150*/  IADD3.X R201, PT, PT, R10, UR21, R3, P4, P5 ;  /* 0x000000150ac97c10 */ /* 0x000fe2000a7ea403 */
[----:B------:R-:W-:Y:S01]  /*6160*/  IMAD.HI R12, R12, 0x2, RZ ;  /* 0x000000020c0c7827 */ /* 0x000fe200078e02ff */
[----:B------:R-:W-:-:S03]  /*6170*/  IADD3 R204, P4, P5, R204, UR20, R220 ;  /* 0x00000014cccc7c10 */ /* 0x000fc6000fd9e0dc */
[-C--:B------:R-:W-:Y:S02]  /*6180*/  IMAD R9, R206, R4.reuse, RZ ;  /* 0x00000004ce097224 */ /* 0x080fe400078e02ff */
[----:B------:R-:W-:Y:S02]  /*6190*/  IMAD.SHL.U32 R208, R11, 0x2, RZ ;  /* 0x000000020bd07824 */ /* 0x000fe400078e00ff */
[----:B------:R-:W-:Y:S01]  /*61a0*/  IMAD R7, R199, R4, RZ ;  /* 0x00000004c7077224 */ /* 0x000fe200078e02ff */
[----:B------:R-:W-:Y:S01]  /*61b0*/  IADD3.X R199, PT, PT, R14, UR21, R3, P3, P2 ;  /* 0x000000150ec77c10 */ /* 0x000fe20009fe4403 */
[----:B------:R-:W-:Y:S01]  /*61c0*/  IMAD.HI R13, R13, 0x2, RZ ;  /* 0x000000020d0d7827 */ /* 0x000fe200078e02ff */
[----:B------:R-:W-:-:S03]  /*61d0*/  IADD3 R202, P3, P2, R202, UR20, R220 ;  /* 0x00000014caca7c10 */ /* 0x000fc6000fa7e0dc */
[----:B------:R-:W-:Y:S02]  /*61e0*/  IMAD.SHL.U32 R206, R9, 0x2, RZ ;  /* 0x0000000209ce7824 */ /* 0x000fe400078e00ff */
[----:B------:R-:W-:Y:S01]  /*61f0*/  IMAD R10, R205, R4, RZ ;  /* 0x00000004cd0a7224 */ /* 0x000fe200078e02ff */
[----:B------:R-:W-:Y:S01]  /*6200*/  IADD3.X R205, PT, PT, R12, UR21, R3, P4, P5 ;  /* 0x000000150ccd7c10 */ /* 0x000fe2000a7ea403 */
[----:B------:R-:W-:Y:S01]  /*6210*/  IMAD.HI R11, R11, 0x2, RZ ;  /* 0x000000020b0b7827 */ /* 0x000fe200078e02ff */
[----:B------:R-:W-:-:S03]  /*6220*/  IADD3 R208, P4, P5, R208, UR20, R220 ;  /* 0x00000014d0d07c10 */ /* 0x000fc6000fd9e0dc */
[----:B------:R-:W-:Y:S01]  /*6230*/  IMAD.SHL.U32 R212, R7, 0x2, RZ ;  /* 0x0000000207d47824 */ /* 0x000fe200078e00ff */
[--C-:B------:R-:W-:Y:S01]  /*6240*/  IADD3.X R203, PT, PT, R13, UR21, R3.reuse, P3, P2 ;  /* 0x000000150dcb7c10 */ /* 0x100fe20009fe4403 */
[----:B------:R-:W-:Y:S01]  /*6250*/  IMAD.HI R9, R9, 0x2, RZ ;  /* 0x0000000209097827 */ /* 0x000fe200078e02ff */
[--C-:B------:R-:W-:Y:S02]  /*6260*/  IADD3 R206, P3, P2, R206, UR20, R220.reuse ;  /* 0x00000014cece7c10 */ /* 0x100fe4000fa7e0dc */
[--C-:B------:R-:W-:Y:S01]  /*6270*/  IADD3.X R209, PT, PT, R11, UR21, R3.reuse, P4, P5 ;  /* 0x000000150bd17c10 */ /* 0x100fe2000a7ea403 */
[----:B------:R-:W-:Y:S01]  /*6280*/  IMAD.SHL.U32 R210, R8, 0x2, RZ ;  /* 0x0000000208d27824 */ /* 0x000fe200078e00ff */
[--C-:B------:R-:W-:Y:S01]  /*6290*/  IADD3 R212, P4, P5, R212, UR20, R220.reuse ;  /* 0x00000014d4d47c10 */ /* 0x100fe2000fd9e0dc */
[----:B------:R-:W-:Y:S01]  /*62a0*/  IMAD.HI R7, R7, 0x2, RZ ;  /* 0x0000000207077827 */ /* 0x000fe200078e02ff */
[--C-:B------:R-:W-:Y:S02]  /*62b0*/  IADD3.X R207, PT, PT, R9, UR21, R3.reuse, P3, P2 ;  /* 0x0000001509cf7c10 */ /* 0x100fe40009fe4403 */
[----:B------:R-:W-:Y:S01]  /*62c0*/  IADD3 R210, P3, P2, R210, UR20, R220 ;  /* 0x00000014d2d27c10 */ /* 0x000fe2000fa7e0dc */
[----:B------:R-:W-:Y:S01]  /*62d0*/  IMAD.HI R8, R8, 0x2, RZ ;  /* 0x0000000208087827 */ /* 0x000fe200078e02ff */
[----:B------:R-:W-:-:S03]  /*62e0*/  IADD3.X R213, PT, PT, R7, UR21, R3, P4, P5 ;  /* 0x0000001507d57c10 */ /* 0x000fc6000a7ea403 */
[----:B------:R-:W-:Y:S02]  /*62f0*/  IMAD.SHL.U32 R214, R10, 0x2, RZ ;  /* 0x000000020ad67824 */ /* 0x000fe400078e00ff */
[-C--:B------:R-:W-:Y:S02]  /*6300*/  IMAD R7, R219, R4.reuse, RZ ;  /* 0x00000004db077224 */ /* 0x080fe400078e02ff */
[-C--:B------:R-:W-:Y:S01]  /*6310*/  IMAD R9, R211, R4.reuse, RZ ;  /* 0x00000004d3097224 */ /* 0x080fe200078e02ff */
[----:B------:R-:W-:Y:S01]  /*6320*/  IADD3.X R211, PT, PT, R8, UR21, R3, P3, P2 ;  /* 0x0000001508d37c10 */ /* 0x000fe20009fe4403 */
[----:B------:R-:W-:Y:S01]  /*6330*/  IMAD.HI R10, R10, 0x2, RZ ;  /* 0x000000020a0a7827 */ /* 0x000fe200078e02ff */
[----:B0-----:R-:W-:Y:S01]  /*6340*/  BAR.SYNC.DEFER_BLOCKING 0x0 ;  /* 0x0000000000007b1d */ /* 0x001fe20000010000 */
[----:B------:R-:W-:Y:S02]  /*6350*/  IADD3 R214, P3, P2, R214, UR20, R220 ;  /* 0x00000014d6d67c10 */ /* 0x000fe4000fa7e0dc */
[----:B------:R-:W-:-:S02]  /*6360*/  IMAD R8, R218, R4, RZ ;  /* 0x00000004da087224 */ /* 0x000fc400078e02ff */
[C---:B------:R-:W-:Y:S01]  /*6370*/  IMAD.SHL.U32 R218, R7.reuse, 0x2, RZ ;  /* 0x0000000207da7824 */ /* 0x040fe200078e00ff */
[----:B------:R-:W-:Y:S01]  /*6380*/  IADD3.X R215, PT, PT, R10, UR21, R3, P3, P2 ;  /* 0x000000150ad77c10 */ /* 0x000fe20009fe4403 */
[----:B------:R-:W-:-:S03]  /*6390*/  IMAD.HI R7, R7, 0x2, RZ ;  /* 0x0000000207077827 */ /* 0x000fc600078e02ff */
[----:B------:R-:W-:Y:S01]  /*63a0*/  IADD3 R218, P3, P2, R218, UR20, R220 ;  /* 0x00000014dada7c10 */ /* 0x000fe2000fa7e0dc */
[----:B------:R-:W-:-:S03]  /*63b0*/  IMAD.SHL.U32 R216, R9, 0x2, RZ ;  /* 0x0000000209d87824 */ /* 0x000fc600078e00ff */
[----:B------:R-:W-:Y:S02]  /*63c0*/  IADD3.X R219, PT, PT, R7, UR21, R3, P3, P2 ;  /* 0x0000001507db7c10 */ /* 0x000fe40009fe4403 */
[----:B------:R-:W-:Y:S01]  /*63d0*/  ISETP.LT.OR P2, PT, R231, 0x80, P0 ;  /* 0x00000080e700780c */ /* 0x000fe20000741670 */
[----:B------:R-:W-:Y:S01]  /*63e0*/  IMAD.HI R9, R9, 0x2, RZ ;  /* 0x0000000209097827 */ /* 0x000fe200078e02ff */
[----:B------:R-:W-:-:S03]  /*63f0*/  IADD3 R216, P4, P5, R216, UR20, R220 ;  /* 0x00000014d8d87c10 */ /* 0x000fc6000fd9e0dc */
[C---:B------:R-:W-:Y:S01]  /*6400*/  IMAD.SHL.U32 R221, R8.reuse, 0x2, RZ ;  /* 0x0000000208dd7824 */ /* 0x040fe200078e00ff */
[----:B------:R-:W-:Y:S01]  /*6410*/  IADD3.X R217, PT, PT, R9, UR21, R3, P4, P5 ;  /* 0x0000001509d97c10 */ /* 0x000fe2000a7ea403 */
[----:B------:R-:W-:-:S03]  /*6420*/  IMAD.HI R8, R8, 0x2, RZ ;  /* 0x0000000208087827 */ /* 0x000fc600078e02ff */
[----:B------:R-:W-:Y:S01]  /*6430*/  IADD3 R220, P4, P5, R221, UR20, R220 ;  /* 0x00000014dddc7c10 */ /* 0x000fe2000fd9e0dc */
[----:B------:R-:W-:Y:S02]  /*6440*/  UIADD3 UR13, UPT, UPT, UR11, 0x4000, URZ ;  /* 0x000040000b0d7890 */ /* 0x000fe4000fffe0ff */
[----:B------:R-:W-:Y:S01]  /*6450*/  UIADD3 UR18, UPT, UPT, UR11, 0xa000, URZ ;  /* 0x0000a0000b127890 */ /* 0x000fe2000fffe0ff */
[----:B------:R-:W-:Y:S01]  /*6460*/  IADD3.X R221, PT, PT, R8, UR21, R3, P4, P5 ;  /* 0x0000001508dd7c10 */ /* 0x000fe2000a7ea403 */
[----:B------:R-:W-:Y:S01]  /*6470*/  UMOV UR4, URZ ;  /* 0x000000ff00047c82 */ /* 0x000fe20008000000 */
[----:B------:R-:W-:Y:S01]  /*6480*/  UMOV UR5, URZ ;  /* 0x000000ff00057c82 */ /* 0x000fe20008000000 */
[----:B------:R-:W-:Y:S08]  /*6490*/  @P2 BRA `(.L_x_6) ;  /* 0x0000000000d82947 */ /* 0x000ff00003800000 */
[----:B------:R-:W-:Y:S02]  /*64a0*/  USHF.R.U32.HI UR14, URZ, 0x4, UR11 ;  /* 0x00000004ff0e7899 */ /* 0x000fe4000801160b */
[----:B------:R-:W-:Y:S02]  /*64b0*/  UIADD3 UR7, UPT, UPT, UR11, 0x8000, URZ ;  /* 0x000080000b077890 */ /* 0x000fe4000fffe0ff */
[----:B------:R-:W-:Y:S02]  /*64c0*/  USGXT.U32 UR14, UR14, 0xe ;  /* 0x0000000e0e0e789a */ /* 0x000fe40008000000 */
[----:B------:R-:W-:Y:S02]  /*64d0*/  USHF.R.U32.HI UR7, URZ, 0x4, UR7 ;  /* 0x00000004ff077899 */ /* 0x000fe40008011607 */
[----:B------:R-:W-:Y:S02]  /*64e0*/  UIADD3 UR34, UP1, UPT, UR14, 0x80, URZ ;  /* 0x000000800e227890 */ /* 0x000fe4000ff3e0ff */
[----:B------:R-:W-:Y:S01]  /*64f0*/  USGXT.U32 UR16, UR7, 0xe ;  /* 0x0000000e0710789a */ /* 0x000fe20008000000 */
[----:B------:R-:W-:Y:S01]  /*6500*/  UMOV UR6, URZ ;  /* 0x000000ff00067c82 */ /* 0x000fe20008000000 */
[----:B------:R-:W-:Y:S01]  /*6510*/  UMOV UR8, URZ ;  /* 0x000000ff00087c82 */ /* 0x000fe20008000000 */
[----:B------:R-:W-:-:S02]  /*6520*/  UIADD3.X UR35, UPT, UPT, UR6, 0x40004040, URZ, UP1, !UPT ;  /* 0x4000404006237890 */ /* 0x000fc40008ffe4ff */
[----:B------:R-:W-:Y:S02]  /*6530*/  UIADD3 UR42, UP1, UPT, UR16, 0x2, URZ ;  /* 0x00000002102a7890 */ /* 0x000fe4000ff3e0ff */
[----:B------:R-:W-:Y:S02]  /*6540*/  UIADD3.64 UR44, UPT, UPT, UR34, 0x80, URZ ;  /* 0x00000080222c7897 */ /* 0x000fe4000fffe0ff */
[----:B------:R-:W-:Y:S02]  /*6550*/  UIADD3.X UR43, UPT, UPT, UR8, 0x40004040, URZ, UP1, !UPT ;  /* 0x40004040082b7890 */ /* 0x000fe40008ffe4ff */
[----:B------:R-:W-:Y:S02]  /*6560*/  UIADD3.64 UR48, UPT, UPT, UR34, 0x100, URZ ;  /* 0x0000010022307897 */ /* 0x000fe4000fffe0ff */
[----:B------:R-:W-:Y:S02]  /*6570*/  UIADD3.64 UR46, UPT, UPT, UR42, 0x2, URZ ;  /* 0x000000022a2e7897 */ /* 0x000fe4000fffe0ff */
[----:B------:R-:W-:-:S02]  /*6580*/  UIADD3.64 UR50, UPT, UPT, UR42, 0x4, URZ ;  /* 0x000000042a327897 */ /* 0x000fc4000fffe0ff */
[----:B------:R-:W-:Y:S02]  /*6590*/  UIADD3.64 UR52, UPT, UPT, UR34, 0x180, URZ ;  /* 0x0000018022347897 */ /* 0x000fe4000fffe0ff */
[----:B------:R-:W-:Y:S02]  /*65a0*/  UIADD3.64 UR54, UPT, UPT, UR42, 0xfe, URZ ;  /* 0x000000fe2a367897 */ /* 0x000fe4000fffe0ff */
[----:B------:R-:W-:Y:S02]  /*65b0*/  UIADD3.64 UR56, UPT, UPT, UR34, 0x200, URZ ;  /* 0x0000020022387897 */ /* 0x000fe4000fffe0ff */
[----:B------:R-:W-:Y:S02]  /*65c0*/  UIADD3.64 UR58, UPT, UPT, UR42, 0x100, URZ ;  /* 0x000001002a3a7897 */ /* 0x000fe4000fffe0ff */
[----:B------:R-:W-:Y:S02]  /*65d0*/  UIADD3.64 UR60, UPT, UPT, UR34, 0x280, URZ ;  /* 0x00000280223c7897 */ /* 0x000fe4000fffe0ff */
[----:B------:R-:W-:Y:S01]  /*65e0*/  UIADD3.64 UR62, UPT, UPT, UR42, 0x102, URZ ;  /* 0x000001022a3e7897 */ /* 0x000fe2000fffe0ff */
[----:B------:R-:W-:Y:S01]  /*65f0*/  UMOV UR28, 0x0 ;  /* 0x00000000001c7882 */ /* 0x000fe20000000000 */
[----:B------:R-:W-:Y:S01]  /*6600*/  UMOV UR29, 0x4088010 ;  /* 0x04088010001d7882 */ /* 0x000fe20000000000 */
[----:B------:R-:W-:Y:S01]  /*6610*/  UIADD3.64 UR64, UPT, UPT, UR34, 0x300, URZ ;  /* 0x0000030022407897 */ /* 0x000fe2000fffe0ff */
[----:B------:R-:W-:Y:S01]  /*6620*/  UMOV UR15, 0x40004040 ;  /* 0x40004040000f7882 */ /* 0x000fe20000000000 */
[----:B------:R-:W-:Y:S01]  /*6630*/  UIADD3.64 UR66, UPT, UPT, UR42, 0x104, URZ ;  /* 0x000001042a427897 */ /* 0x000fe2000fffe0ff */
[----:B------:R-:W-:Y:S01]  /*6640*/  UMOV UR17, 0x40004040 ;  /* 0x4000404000117882 */ /* 0x000fe20000000000 */
[----:B------:R-:W-:Y:S01]  /*6650*/  UMOV UR26, 0x0 ;  /* 0x00000000001a7882 */ /* 0x000fe20000000000 */
[----:B------:R-:W-:Y:S01]  /*6660*/  UMOV UR27, 0x4088010 ;  /* 0x04088010001b7882 */ /* 0x000fe20000000000 */
[----:B------:R-:W-:Y:S01]  /*6670*/  UMOV UR22, 0x0 ;  /* 0x0000000000167882 */ /* 0x000fe20000000000 */
[----:B------:R-:W-:Y:S01]  /*6680*/  UMOV UR23, 0x4088010 ;  /* 0x0408801000177882 */ /* 0x000fe20000000000 */
[----:B------:R0:W-:Y:S01]  /*6690*/  UTCHMMA gdesc[UR14], gdesc[UR16], tmem[UR9], tmem[UR28], idesc[UR29], !UPT ;  /* 0x00ff1c100e0075ea */ /* 0x0001e2000f800009 */
[----:B------:R-:W-:Y:S01]  /*66a0*/  UMOV UR32, 0x0 ;  /* 0x0000000000207882 */ /* 0x000fe20000000000 */
[----:B------:R-:W-:Y:S01]  /*66b0*/  UMOV UR33, 0x4088010 ;  /* 0x0408801000217882 */ /* 0x000fe20000000000 */
[----:B------:R0:W-:Y:S01]  /*66c0*/  UTCHMMA gdesc[UR34], gdesc[UR42], tmem[UR9], tmem[UR26], idesc[UR27], UPT ;  /* 0x00ff1a2a220075ea */ /* 0x0001e2000b800009 */
        /* <DEDUP_REMOVED lines=8> */
[----:B------:R-:W-:Y:S01]  /*6750*/  UMOV UR6, UR12 ;  /* 0x0000000c00067c82 */ /* 0x000fe20008000000 */
[----:B------:R-:W-:Y:S01]  /*6760*/  UMOV UR7, URZ ;  /* 0x000000ff00077c82 */ /* 0x000fe20008000000 */
[----:B------:R0:W-:Y:S01]  /*6770*/  UTCHMMA gdesc[UR52], gdesc[UR54], tmem[UR9], tmem[UR30], idesc[UR31], UPT ;  /* 0x00ff1e36340075ea */ /* 0x0001e2000b800009 */
[----:B------:R-:W-:Y:S01]  /*6780*/  UMOV UR40, 0x0 ;  /* 0x0000000000287882 */ /* 0x000fe20000000000 */
[----:B------:R-:W-:Y:S01]  /*6790*/  UMOV UR41, 0x4088010 ;  /* 0x0408801000297882 */ /* 0x000fe20000000000 */
[----:B------:R0:W-:Y:S01]  /*67a0*/  UTCHMMA gdesc[UR56], gdesc[UR58], tmem[UR9], tmem[UR38], idesc[UR39], UPT ;  /* 0x00ff263a380075ea */ /* 0x0001e2000b800009 */
[----:B------:R-:W-:Y:S01]  /*67b0*/  UMOV UR6, UR6 ;  /* 0x0000000600067c82 */ /* 0x000fe20008000000 */
[----:B------:R0:W-:Y:S01]  /*67c0*/  UTCHMMA gdesc[UR60], gdesc[UR62], tmem[UR9], tmem[UR36], idesc[UR37], UPT ;  /* 0x00ff243e3c0075ea */ /* 0x0001e2000b800009 */
[----:B------:R0:W-:Y:S01]  /*67d0*/  UTCHMMA gdesc[UR64], gdesc[UR66], tmem[UR9], tmem[UR40], idesc[UR41], UPT ;  /* 0x00ff2842400075ea */ /* 0x0001e2000b800009 */
[----:B------:R0:W-:Y:S01]  /*67e0*/  UTCBAR [UR6], URZ ;  /* 0x000000ff060073e9 */ /* 0x0001e200080000ff */
[----:B------:R-:W-:Y:S01]  /*67f0*/  NOP ;  /* 0x0000000000007918 */ /* 0x000fe20000000000 */
.L_x_6:
[----:B------:R-:W-:Y:S01]  /*6800*/  SHF.R.S32.HI R3, RZ, 0x1f, R231 ;  /* 0x0000001fff037819 */ /* 0x000fe200000114e7 */
[----:B------:R-:W-:Y:S01]  /*6810*/  USHF.R.U32.HI UR13, URZ, 0x4, UR13 ;  /* 0x00000004ff0d7899 */ /* 0x000fe2000801160d */
[----:B------:R-:W-:Y:S01]  /*6820*/  IADD3 R124, P2, PT, R226, UR20, RZ ;  /* 0x00000014e27c7c10 */ /* 0x000fe2000ff5e0ff */
[----:B0-----:R-:W-:Y:S01]  /*6830*/  USHF.R.U32.HI UR16, URZ, 0x4, UR18 ;  /* 0x00000004ff107899 */ /* 0x001fe20008011612 */
[----:B------:R-:W-:Y:S01]  /*6840*/  LEA.HI R3, R3, R231, RZ, 0x7 ;  /* 0x000000e703037211 */ /* 0x000fe200078f38ff */
[----:B------:R-:W-:Y:S01]  /*6850*/  USGXT.U32 UR14, UR13, 0xe ;  /* 0x0000000e0d0e789a */ /* 0x000fe20008000000 */
[----:B------:R-:W-:Y:S01]  /*6860*/  IADD3.X R125, PT, PT, R230, UR21, RZ, P2, !PT ;  /* 0x00000015e67d7c10 */ /* 0x000fe200097fe4ff */
[----:B------:R-:W-:Y:S01]  /*6870*/  USGXT.U32 UR16, UR16, 0xe ;  /* 0x0000000e1010789a */ /* 0x000fe20008000000 */
[----:B------:R-:W-:Y:S01]  /*6880*/  SHF.R.S32.HI R3, RZ, 0x7, R3 ;  /* 0x00000007ff037819 */ /* 0x000fe20000011403 */
[----:B------:R-:W-:Y:S01]  /*6890*/  UIADD3 UR22, UP1, UPT, UR14, 0x80, URZ ;  /* 0x000000800e167890 */ /* 0x000fe2000ff3e0ff */
[----:B------:R-:W-:Y:S01]  /*68a0*/  IADD3 R118, P4, PT, R25, UR20, RZ ;  /* 0x0000001419767c10 */ /* 0x000fe2000ff9e0ff */
[----:B------:R-:W-:Y:S01]  /*68b0*/  UIADD3 UR26, UP2, UPT, UR16, 0x2, URZ ;  /* 0x00000002101a7890 */ /* 0x000fe2000ff5e0ff */
[----:B------:R-:W-:Y:S01]  /*68c0*/  VIMNMX R7, PT, PT, R3, 0x1, !PT ;  /* 0x0000000103077848 */ /* 0x000fe20007fe0100 */
[----:B------:R-:W-:Y:S01]  /*68d0*/  UIADD3.X UR23, UPT, UPT, UR4, 0x40004040, URZ, UP1, !UPT ;  /* 0x4000404004177890 */ /* 0x000fe20008ffe4ff */
[----:B------:R-:W-:Y:S01]  /*68e0*/  IADD3 R120, P5, PT, R120, UR20, RZ ;  /* 0x0000001478787c10 */ /* 0x000fe2000ffbe0ff */
[----:B------:R-:W-:Y:S01]  /*68f0*/  UIADD3.X UR27, UPT, UPT, UR5, 0x40004040, URZ, UP2, !UPT ;  /* 0x40004040051b7890 */ /* 0x000fe200097fe4ff */
[----:B------:R-:W-:Y:S01]  /*6900*/  IADD3 R122, P3, PT, R121, UR20, RZ ;  /* 0x00000014797a7c10 */ /* 0x000fe2000ff7e0ff */
[----:B------:R-:W-:Y:S01]  /*6910*/  VIADD R7, R7, 0xffffffff ;  /* 0xffffffff07077836 */ /* 0x000fe20000000000 */
[----:B------:R-:W-:Y:S01]  /*6920*/  IADD3.X R119, PT, PT, R222, UR21, RZ, P4, !PT ;  /* 0x00000015de777c10 */ /* 0x000fe2000a7fe4ff */
[----:B------:R-:W-:Y:S01]  /*6930*/  UMOV UR4, URZ ;  /* 0x000000ff00047c82 */ /* 0x000fe20008000000 */
[----:B------:R-:W-:Y:S01]  /*6940*/  IADD3.X R121, PT, PT, R224, UR21, RZ, P5, !PT ;  /* 0x00000015e0797c10 */ /* 0x000fe2000affe4ff */
[----:B------:R-:W-:Y:S01]  /*6950*/  IMAD.SHL.U32 R3, R5, 0x80, RZ ;  /* 0x0000008005037824 */ /* 0x000fe200078e00ff */
[----:B------:R-:W-:Y:S01]  /*6960*/  ISETP.NE.U32.AND P2, PT, R7, RZ, PT ;  /* 0x000000ff0700720c */ /* 0x000fe20003f45070 */
[----:B------:R-:W-:Y:S01]  /*6970*/  IMAD.SHL.U32 R4, R4, 0x80, RZ ;  /* 0x0000008004047824 */ /* 0x000fe200078e00ff */
[----:B------:R-:W-:-:S02]  /*6980*/  IADD3 R126, P4, PT, R225, UR20, RZ ;  /* 0x00000014e17e7c10 */ /* 0x000fc4000ff9e0ff */
[----:B------:R-:W-:Y:S02]  /*6990*/  IADD3 R128, P5, PT, R228, UR20, RZ ;  /* 0x00000014e4807c10 */ /* 0x000fe4000ffbe0ff */
[----:B------:R-:W-:Y:S02]  /*69a0*/  IADD3.X R123, PT, PT, R223, UR21, RZ, P3, !PT ;  /* 0x00000015df7b7c10 */ /* 0x000fe40009ffe4ff */
[----:B------:R-:W-:Y:S02]  /*69b0*/  IADD3.X R127, PT, PT, R229, UR21, RZ, P4, !PT ;  /* 0x00000015e57f7c10 */ /* 0x000fe4000a7fe4ff */
[----:B------:R-:W-:-:S03]  /*69c0*/  IADD3.X R129, PT, PT, R227, UR21, RZ, P5, !PT ;  /* 0x00000015e3817c10 */ /* 0x000fc6000affe4ff */
[----:B------:R-:W-:Y:S05]  /*69d0*/  @!P2 BRA `(.L_x_7) ;  /* 0x0000002c00c8a947 */ /* 0x000fea0003800000 */
[----:B------:R-:W-:Y:S01]  /*69e0*/  VIADD R6, R6, 0xffffff80 ;  /* 0xffffff8006067836 */ /* 0x000fe20000000000 */
[----:B------:R-:W-:Y:S01]  /*69f0*/  UIADD3.64 UR20, UPT, UPT, UR22, 0x80, URZ ;  /* 0x0000008016147897 */ /* 0x000fe2000fffe0ff */
[----:B------:R-:W-:Y:S01]  /*6a00*/  IMAD.MOV.U32 R5, RZ, RZ, R7 ;  /* 0x000000ffff057224 */ /* 0x000fe200078e0007 */
[----:B------:R-:W-:Y:S02]  /*6a10*/  UIADD3.64 UR28, UPT, UPT, UR26, 0x2, URZ ;  /* 0x000000021a1c7897 */ /* 0x000fe4000fffe0ff */
[----:B------:R-:W-:Y:S01]  /*6a20*/  R2UR UR13, R6 ;  /* 0x00000000060d72ca */ /* 0x000fe200000e0000 */
        /* <DEDUP_REMOVED lines=8> */
[----:B------:R-:W-:-:S02]  /*6ab0*/  UIADD3.64 UR46, UPT, UPT, UR22, 0x300, URZ ;  /* 0x00000300162e7897 */ /* 0x000fc4000fffe0ff */
[----:B------:R-:W-:Y:S01]  /*6ac0*/  UIADD3.64 UR48, UPT, UPT, UR26, 0x104, URZ ;  /* 0x000001041a307897 */ /* 0x000fe2000fffe0ff */
[----:B------:R-:W-:Y:S01]  /*6ad0*/  UMOV UR8, 0x1 ;  /* 0x0000000100087882 */ /* 0x000fe20000000000 */
[----:B------:R-:W-:-:S10]  /*6ae0*/  UMOV UR5, URZ ;  /* 0x000000ff00057c82 */ /* 0x000fd40008000000 */
.L_x_10:
[----:B------:R-:W-:Y:S01]  /*6af0*/  USHF.L.U32 UR4, UR4, 0x1f, URZ ;  /* 0x0000001f04047899 */ /* 0x000fe200080006ff */
[----:B0-----:R-:W0:Y:S01]  /*6b00*/  S2R R7, SR_TID.X ;  /* 0x0000000000077919 */ /* 0x001e220000002100 */
[----:B------:R-:W-:-:S04]  /*6b10*/  IMAD.WIDE R216, R4, 0x2, R216 ;  /* 0x0000000204d87825 */ /* 0x000fc800078e02d8 */
[----:B------:R-:W-:-:S04]  /*6b20*/  IMAD.U32 R6, RZ, RZ, UR4 ;  /* 0x00000004ff067e24 */ /* 0x000fc8000f8e00ff */
[----:B------:R-:W1:Y:S01]  /*6b30*/  SYNCS.PHASECHK.TRANS64.TRYWAIT P2, [UR12], R6 ;  /* 0x00000006ff0075a7 */ /* 0x000e62000804110c */
[----:B0-----:R-:W-:-:S04]  /*6b40*/  SHF.R.U32.HI R7, RZ, 0x6, R7 ;  /* 0x00000006ff077819 */ /* 0x001fc80000011607 */
[----:B------:R-:W-:-:S04]  /*6b50*/  SGXT.U32 R7, R7, 0x1 ;  /* 0x000000010707781a */ /* 0x000fc80000000000 */
[----:B------:R-:W-:Y:S01]  /*6b60*/  ISETP.GE.AND P5, PT, R7, UR13, PT ;  /* 0x0000000d07007c0c */ /* 0x000fe2000bfa6270 */
[----:B-1----:R-:W-:-:S12]  /*6b70*/  @!P2 BRA `(.L_x_8) ;  /* 0x000000380080a947 */ /* 0x002fd80003800000 */
.L_x_16:
[----:B------:R-:W-:Y:S01]  /*6b80*/  STL [R1+0x54], R251 ;  /* 0x000054fb01007387 */ /* 0x000fe20000100800 */
[----:B------:R-:W-:Y:S01]  /*6b90*/  PRMT R244, RZ, 0x7610, R244 ;  /* 0x00007610fff47816 */ /* 0x000fe200000000f4 */
[C---:B------:R-:W-:Y:S01]  /*6ba0*/  IMAD.WIDE R94, R4.reuse, 0x2, R94 ;  /* 0x00000002045e7825 */ /* 0x040fe200078e025e */
[----:B------:R-:W-:Y:S01]  /*6bb0*/  PRMT R228, RZ, 0x7610, R228 ;  /* 0x00007610ffe47816 */ /* 0x000fe200000000e4 */
[----:B------:R0:W-:Y:S01]  /*6bc0*/  STL [R1+0x50], R252 ;  /* 0x000050fc01007387 */ /* 0x0001e20000100800 */
[----:B------:R-:W-:Y:S01]  /*6bd0*/  PRMT R241, RZ, 0x7610, R241 ;  /* 0x00007610fff17816 */ /* 0x000fe200000000f1 */
[C---:B------:R-:W-:Y:S02]  /*6be0*/  IMAD.WIDE R96, R4.reuse, 0x2, R96 ;  /* 0x0000000204607825 */ /* 0x040fe400078e0260 */
[----:B------:R-:W2:Y:S01]  /*6bf0*/  @!P5 LDG.E.U16 R244, desc[UR24][R94.64] ;  /* 0x000000185ef4d981 */ /* 0x000ea2000c1e1500 */
[----:B------:R-:W-:Y:S01]  /*6c00*/  PRMT R227, RZ, 0x7610, R227 ;  /* 0x00007610ffe37816 */ /* 0x000fe200000000e3 */
[----:B------:R-:W-:-:S04]  /*6c10*/  IMAD.WIDE R120, R4, 0x2, R120 ;  /* 0x0000000204787825 */ /* 0x000fc800078e0278 */
[C---:B------:R-:W-:Y:S01]  /*6c20*/  IMAD.WIDE R118, R4.reuse, 0x2, R118 ;  /* 0x0000000204767825 */ /* 0x040fe200078e0276 */
[----:B0-----:R-:W0:Y:S01]  /*6c30*/  S2R R252, SR_TID.X ;  /* 0x0000000000fc7919 */ /* 0x001e220000002100 */
[----:B------:R-:W-:Y:S02]  /*6c40*/  PRMT R237, RZ, 0x7610, R237 ;  /* 0x00007610ffed7816 */ /* 0x000fe400000000ed */
[C---:B------:R-:W-:Y:S01]  /*6c50*/  IMAD.WIDE R124, R4.reuse, 0x2, R124 ;  /* 0x00000002047c7825 */ /* 0x040fe200078e027c */
[----:B------:R-:W-:Y:S01]  /*6c60*/  PRMT R226, RZ, 0x7610, R226 ;  /* 0x00007610ffe27816 */ /* 0x000fe200000000e2 */
[----:B------:R-:W-:Y:S02]  /*6c70*/  STL [R1+0x10], R2 ;  /* 0x0000100201007387 */ /* 0x000fe40000100800 */
[C---:B------:R-:W-:Y:S01]  /*6c80*/  IMAD.WIDE R126, R4.reuse, 0x2, R126 ;  /* 0x00000002047e7825 */ /* 0x040fe200078e027e */
[----:B------:R-:W-:Y:S01]  /*6c90*/  PRMT R245, RZ, 0x7610, R245 ;  /* 0x00007610fff57816 */ /* 0x000fe200000000f5 */
[----:B------:R-:W-:Y:S02]  /*6ca0*/  STL [R1+0xc], R5 ;  /* 0x00000c0501007387 */ /* 0x000fe40000100800 */
[----:B------:R-:W-:-:S04]  /*6cb0*/  IMAD.WIDE R132, R4, 0x2, R132 ;  /* 0x0000000204847825 */ /* 0x000fc800078e0284 */
[----:B------:R-:W-:-:S04]  /*6cc0*/  IMAD.WIDE R134, R4, 0x2, R134 ;  /* 0x0000000204867825 */ /* 0x000fc800078e0286 */
[----:B------:R-:W-:-:S04]  /*6cd0*/  IMAD.WIDE R138, R4, 0x2, R138 ;  /* 0x00000002048a7825 */ /* 0x000fc800078e028a */
[----:B------:R-:W-:-:S04]  /*6ce0*/  IMAD.WIDE R146, R4, 0x2, R146 ;  /* 0x0000000204927825 */ /* 0x000fc800078e0292 */
[----:B------:R-:W-:-:S04]  /*6cf0*/  IMAD.WIDE R140, R4, 0x2, R140 ;  /* 0x00000002048c7825 */ /* 0x000fc800078e028c */
[C---:B------:R-:W-:Y:S01]  /*6d00*/  IMAD.WIDE R152, R4.reuse, 0x2, R152 ;  /* 0x0000000204987825 */ /* 0x040fe200078e0298 */
[--C-:B0-----:R-:W-:Y:S02]  /*6d10*/  SHF.R.U32.HI R251, RZ, 0x6, R252.reuse ;  /* 0x00000006fffb7819 */ /* 0x101fe400000116fc */
[----:B------:R-:W-:Y:S01]  /*6d20*/  SHF.R.U32.HI R252, RZ, 0x6, R252 ;  /* 0x00000006fffc7819 */ /* 0x000fe200000116fc */
[----:B------:R-:W-:Y:S01]  /*6d30*/  IMAD.WIDE R160, R4, 0x2, R160 ;  /* 0x0000000204a07825 */ /* 0x000fe200078e02a0 */
[----:B------:R-:W-:Y:S02]  /*6d40*/  SGXT.U32 R251, R251, 0x1 ;  /* 0x00000001fbfb781a */ /* 0x000fe40000000000 */
[----:B------:R-:W-:Y:S01]  /*6d50*/  SGXT.U32 R252, R252, 0x1 ;  /* 0x00000001fcfc781a */ /* 0x000fe20000000000 */
[----:B------:R-:W-:Y:S01]  /*6d60*/  IMAD.WIDE R166, R4, 0x2, R166 ;  /* 0x0000000204a67825 */ /* 0x000fe200078e02a6 */
[----:B------:R-:W-:Y:S02]  /*6d70*/  LOP3.LUT R251, R251, 0x2, RZ, 0xfc, !PT ;  /* 0x00000002fbfb7812 */ /* 0x000fe400078efcff */
[----:B------:R-:W-:Y:S01]  /*6d80*/  LOP3.LUT R252, R252, 0x8, RZ, 0xfc, !PT ;  /* 0x00000008fcfc7812 */ /* 0x000fe200078efcff */
[----:B------:R-:W-:Y:S01]  /*6d90*/  IMAD.WIDE R174, R4, 0x2, R174 ;  /* 0x0000000204ae7825 */ /* 0x000fe200078e02ae */
[----:B------:R-:W-:-:S02]  /*6da0*/  ISETP.GE.AND P3, PT, R251, UR13, PT ;  /* 0x0000000dfb007c0c */ /* 0x000fc4000bf66270 */
[----:B------:R-:W0:Y:S01]  /*6db0*/  S2R R251, SR_TID.X ;  /* 0x0000000000fb7919 */ /* 0x000e220000002100 */
[----:B------:R-:W-:Y:S01]  /*6dc0*/  ISETP.GE.AND P2, PT, R252, UR13, PT ;  /* 0x0000000dfc007c0c */ /* 0x000fe2000bf46270 */
[----:B------:R-:W-:-:S04]  /*6dd0*/  IMAD.WIDE R180, R4, 0x2, R180 ;  /* 0x0000000204b47825 */ /* 0x000fc800078e02b4 */
[----:B------:R-:W-:-:S04]  /*6de0*/  IMAD.WIDE R188, R4, 0x2, R188 ;  /* 0x0000000204bc7825 */ /* 0x000fc800078e02bc */
[C---:B------:R-:W-:Y:S01]  /*6df0*/  IMAD.WIDE R202, R4.reuse, 0x2, R202 ;  /* 0x0000000204ca7825 */ /* 0x040fe200078e02ca */
[----:B------:R-:W3:Y:S03]  /*6e00*/  @!P3 LDG.E.U16 R228, desc[UR24][R96.64] ;  /* 0x0000001860e4b981 */ /* 0x000ee6000c1e1500 */
[C---:B------:R-:W-:Y:S01]  /*6e10*/  IMAD.WIDE R194, R4.reuse, 0x2, R194 ;  /* 0x0000000204c27825 */ /* 0x040fe200078e02c2 */
[----:B------:R-:W4:Y:S03]  /*6e20*/  @!P2 LDG.E.U16 R241, desc[UR24][R118.64] ;  /* 0x0000001876f1a981 */ /* 0x000f26000c1e1500 */
[----:B------:R-:W-:-:S04]  /*6e30*/  IMAD.WIDE R208, R4, 0x2, R208 ;  /* 0x0000000204d07825 */ /* 0x000fc800078e02d0 */
[----:B------:R-:W-:Y:S01]  /*6e40*/  IMAD.WIDE R168, R4, 0x2, R168 ;  /* 0x0000000204a87825 */ /* 0x000fe200078e02a8 */
[--C-:B0-----:R-:W-:Y:S02]  /*6e50*/  SHF.R.U32.HI R252, RZ, 0x6, R251.reuse ;  /* 0x00000006fffc7819 */ /* 0x101fe400000116fb */
[----:B------:R-:W-:Y:S02]  /*6e60*/  SHF.R.U32.HI R251, RZ, 0x6, R251 ;  /* 0x00000006fffb7819 */ /* 0x000fe400000116fb */
[----:B------:R-:W-:Y:S02]  /*6e70*/  SGXT.U32 R252, R252, 0x1 ;  /* 0x00000001fcfc781a */ /* 0x000fe40000000000 */
[----:B------:R-:W-:Y:S02]  /*6e80*/  SGXT.U32 R251, R251, 0x1 ;  /* 0x00000001fbfb781a */ /* 0x000fe40000000000 */
[----:B------:R-:W-:Y:S02]  /*6e90*/  LOP3.LUT R252, R252, 0xa, RZ, 0xfc, !PT ;  /* 0x0000000afcfc7812 */ /* 0x000fe400078efcff */
[----:B------:R-:W-:-:S02]  /*6ea0*/  LOP3.LUT R251, R251, 0x10, RZ, 0xfc, !PT ;  /* 0x00000010fbfb7812 */ /* 0x000fc400078efcff */
[----:B------:R-:W-:Y:S02]  /*6eb0*/  ISETP.GE.AND P4, PT, R252, UR13, PT ;  /* 0x0000000dfc007c0c */ /* 0x000fe4000bf86270 */
[----:B------:R-:W-:Y:S02]  /*6ec0*/  ISETP.GE.AND P6, PT, R251, UR13, PT ;  /* 0x0000000dfb007c0c */ /* 0x000fe4000bfc6270 */
[----:B------:R-:W0:Y:S09]  /*6ed0*/  S2R R251, SR_TID.X ;  /* 0x0000000000fb7919 */ /* 0x000e320000002100 */
[----:B------:R-:W2:Y:S04]  /*6ee0*/  @!P4 LDG.E.U16 R227, desc[UR24][R120.64] ;  /* 0x0000001878e3c981 */ /* 0x000ea8000c1e1500 */
[----:B------:R-:W2:Y:S01]  /*6ef0*/  @!P6 LDG.E.U16 R237, desc[UR24][R124.64] ;  /* 0x000000187cede981 */ /* 0x000ea2000c1e1500 */
[----:B0-----:R-:W-:-:S04]  /*6f00*/  SHF.R.U32.HI R252, RZ, 0x6, R251 ;  /* 0x00000006fffc7819 */ /* 0x001fc800000116fb */
[----:B------:R-:W-:-:S04]  /*6f10*/  SGXT.U32 R252, R252, 0x1 ;  /* 0x00000001fcfc781a */ /* 0x000fc80000000000 */
[----:B------:R-:W-:-:S04]  /*6f20*/  LOP3.LUT R252, R252, 0x12, RZ, 0xfc, !PT ;  /* 0x00000012fcfc7812 */ /* 0x000fc800078efcff */
[----:B------:R-:W-:Y:S02]  /*6f30*/  ISETP.GE.AND P5, PT, R252, UR13, PT ;  /* 0x0000000dfc007c0c */ /* 0x000fe4000bfa6270 */
[----:B------:R-:W-:-:S04]  /*6f40*/  SHF.R.U32.HI R252, RZ, 0x6, R251 ;  /* 0x00000006fffc7819 */ /* 0x000fc800000116fb */
[----:B------:R-:W-:-:S04]  /*6f50*/  SGXT.U32 R252, R252, 0x1 ;  /* 0x00000001fcfc781a */ /* 0x000fc80000000000 */
[----:B------:R-:W-:-:S03]  /*6f60*/  LOP3.LUT R252, R252, 0x18, RZ, 0xfc, !PT ;  /* 0x00000018fcfc7812 */ /* 0x000fc600078efcff */
[----:B------:R-:W2:Y:S01]  /*6f70*/  @!P5 LDG.E.U16 R226, desc[UR24][R126.64] ;  /* 0x000000187ee2d981 */ /* 0x000ea2000c1e1500 */
[----:B------:R-:W-:Y:S02]  /*6f80*/  ISETP.GE.AND P3, PT, R252, UR13, PT ;  /* 0x0000000dfc007c0c */ /* 0x000fe4000bf66270 */
[--C-:B------:R-:W-:Y:S02]  /*6f90*/  SHF.R.U32.HI R252, RZ, 0x6, R251.reuse ;  /* 0x00000006fffc7819 */ /* 0x100fe400000116fb */
[----:B------:R-:W-:-:S04]  /*6fa0*/  SHF.R.U32.HI R251, RZ, 0x6, R251 ;  /* 0x00000006fffb7819 */ /* 0x000fc800000116fb */
[----:B------:R-:W-:-:S04]  /*6fb0*/  SGXT.U32 R251, R251, 0x1 ;  /* 0x00000001fbfb781a */ /* 0x000fc80000000000 */
[----:B------:R-:W-:Y:S01]  /*6fc0*/  LOP3.LUT R251, R251, 0x20, RZ, 0xfc, !PT ;  /* 0x00000020fbfb7812 */ /* 0x000fe200078efcff */
[----:B------:R-:W2:Y:S03]  /*6fd0*/  @!P3 LDG.E.U16 R245, desc[UR24][R132.64] ;  /* 0x0000001884f5b981 */ /* 0x000ea6000c1e1500 */
[----:B------:R-:W-:Y:S02]  /*6fe0*/  ISETP.GE.AND P4, PT, R251, UR13, PT ;  /* 0x0000000dfb007c0c */ /* 0x000fe4000bf86270 */
[----:B------:R-:W0:Y:S01]  /*6ff0*/  S2R R251, SR_TID.X ;  /* 0x0000000000fb7919 */ /* 0x000e220000002100 */
[----:B------:R-:W-:-:S04]  /*7000*/  SGXT.U32 R252, R252, 0x1 ;  /* 0x00000001fcfc781a */ /* 0x000fc80000000000 */
[----:B------:R-:W-:-:S04]  /*7010*/  LOP3.LUT R252, R252, 0x1a, RZ, 0xfc, !PT ;  /* 0x0000001afcfc7812 */ /* 0x000fc800078efcff */
[----:B------:R-:W-:Y:S02]  /*7020*/  ISETP.GE.AND P2, PT, R252, UR13, PT ;  /* 0x0000000dfc007c0c */ /* 0x000fe4000bf46270 */
[----:B0-----:R-:W-:-:S04]  /*7030*/  SHF.R.U32.HI R252, RZ, 0x6, R251 ;  /* 0x00000006fffc7819 */ /* 0x001fc800000116fb */
[----:B------:R-:W-:-:S04]  /*7040*/  SGXT.U32 R252, R252, 0x1 ;  /* 0x00000001fcfc781a */ /* 0x000fc80000000000 */
[----:B------:R-:W-:-:S04]  /*7050*/  LOP3.LUT R252, R252, 0x22, RZ, 0xfc, !PT ;  /* 0x00000022fcfc7812 */ /* 0x000fc800078efcff */
[----:B------:R-:W-:Y:S02]  /*7060*/  ISETP.GE.AND P6, PT, R252, UR13, PT ;  /* 0x0000000dfc007c0c */ /* 0x000fe4000bfc6270 */
[----:B------:R-:W-:-:S04]  /*7070*/  SHF.R.U32.HI R252, RZ, 0x6, R251 ;  /* 0x00000006fffc7819 */ /* 0x000fc800000116fb */
[----:B------:R-:W-:-:S04]  /*7080*/  SGXT.U32 R252, R252, 0x1 ;  /* 0x00000001fcfc781a */ /* 0x000fc80000000000 */
[----:B------:R-:W-:-:S04]  /*7090*/  LOP3.LUT R252, R252, 0x28, RZ, 0xfc, !PT ;  /* 0x00000028fcfc7812 */ /* 0x000fc800078efcff */
[----:B------:R-:W-:Y:S02]  /*70a0*/  ISETP.GE.AND P5, PT, R252, UR13, PT ;  /* 0x0000000dfc007c0c */ /* 0x000fe4000bfa6270 */
[----:B------:R-:W-:-:S04]  /*70b0*/  SHF.R.U32.HI R252, RZ, 0x6, R251 ;  /* 0x00000006fffc7819 */ /* 0x000fc800000116fb */
[----:B------:R-:W-:-:S04]  /*70c0*/  SGXT.U32 R252, R252, 0x1 ;  /* 0x00000001fcfc781a */ /* 0x000fc80000000000 */
[----:B------:R-:W-:-:S04]  /*70d0*/  LOP3.LUT R252, R252, 0x30, RZ, 0xfc, !PT ;  /* 0x00000030fcfc7812 */ /* 0x000fc800078efcff */
[----:B------:R-:W-:Y:S02]  /*70e0*/  ISETP.GE.AND P3, PT, R252, UR13, PT ;  /* 0x0000000dfc007c0c */ /* 0x000fe4000bf66270 */
[----:B------:R-:W-:Y:S02]  /*70f0*/  SHF.R.U32.HI R252, RZ, 0x6, R251 ;  /* 0x00000006fffc7819 */ /* 0x000fe400000116fb */
[----:B------:R-:W-:Y:S02]  /*7100*/  PRMT R238, RZ, 0x7610, R238 ;  /* 0x00007610ffee7816 */ /* 0x000fe400000000ee */
[----:B------:R-:W-:-:S04]  /*7110*/  SGXT.U32 R252, R252, 0x1 ;  /* 0x00000001fcfc781a */ /* 0x000fc80000000000 */
[----:B------:R-:W-:Y:S01]  /*7120*/  LOP3.LUT R252, R252, 0x38, RZ, 0xfc, !PT ;  /* 0x00000038fcfc7812 */ /* 0x000fe200078efcff */
[----:B------:R0:W2:Y:S03]  /*7130*/  @!P2 LDG.E.U16 R238, desc[UR24][R134.64] ;  /* 0x0000001886eea981 */ /* 0x0000a6000c1e1500 */
[----:B------:R-:W-:Y:S02]  /*7140*/  ISETP.GE.AND P2, PT, R252, UR13, PT ;  /* 0x0000000dfc007c0c */ /* 0x000fe4000bf46270 */
[----:B------:R-:W-:Y:S01]  /*7150*/  SHF.R.U32.HI R252, RZ, 0x6, R251 ;  /* 0x00000006fffc7819 */ /* 0x000fe200000116fb */
[----:B------:R-:W-:Y:S01]  /*7160*/  STL [R1+0x18], R94 ;  /* 0x0000185e01007387 */ /* 0x000fe20000100800 */
[----:B------:R-:W-:Y:S02]  /*7170*/  PRMT R234, RZ, 0x7610, R234 ;  /* 0x00007610ffea7816 */ /* 0x000fe400000000ea */
[----:B------:R-:W-:Y:S01]  /*7180*/  SGXT.U32 R252, R252, 0x1 ;  /* 0x00000001fcfc781a */ /* 0x000fe20000000000 */
[----:B------:R-:W-:Y:S04]  /*7190*/  STL [R1+0x14], R95 ;  /* 0x0000145f01007387 */ /* 0x000fe80000100800 */
[----:B------:R-:W-:Y:S01]  /*71a0*/  STL [R1+0x20], R96 ;  /* 0x0000206001007387 */ /* 0x000fe20000100800 */
[----:B------:R-:W-:-:S03]  /*71b0*/  LOP3.LUT R252, R252, 0x40, RZ, 0xfc, !PT ;  /* 0x00000040fcfc7812 */ /* 0x000fc600078efcff */
[----:B------:R-:W-:Y:S04]  /*71c0*/  STL [R1+0x1c], R97 ;  /* 0x00001c6101007387 */ /* 0x000fe80000100800 */
[----:B------:R-:W-:Y:S04]  /*71d0*/  STL [R1+0x28], R118 ;  /* 0x0000287601007387 */ /* 0x000fe80000100800 */
[----:B------:R-:W-:Y:S04]  /*71e0*/  STL [R1+0x24], R119 ;  /* 0x0000247701007387 */ /* 0x000fe80000100800 */
[----:B------:R-:W-:Y:S04]  /*71f0*/  STL [R1+0x30], R120 ;  /* 0x0000307801007387 */ /* 0x000fe80000100800 */
[----:B------:R-:W-:Y:S04]  /*7200*/  STL [R1+0x2c], R121 ;  /* 0x00002c7901007387 */ /* 0x000fe80000100800 */
[----:B------:R-:W2:Y:S01]  /*7210*/  @!P4 LDG.E.U16 R234, desc[UR24][R138.64] ;  /* 0x000000188aeac981 */ /* 0x000ea2000c1e1500 */
[----:B------:R-:W-:-:S02]  /*7220*/  ISETP.GE.AND P4, PT, R252, UR13, PT ;  /* 0x0000000dfc007c0c */ /* 0x000fc4000bf86270 */
[----:B------:R-:W-:Y:S01]  /*7230*/  SHF.R.U32.HI R252, RZ, 0x6, R251 ;  /* 0x00000006fffc7819 */ /* 0x000fe200000116fb */
[----:B------:R-:W-:Y:S04]  /*7240*/  STL [R1+0x38], R124 ;  /* 0x0000387c01007387 */ /* 0x000fe80000100800 */
[----:B------:R-:W-:Y:S01]  /*7250*/  STL [R1+0x34], R125 ;  /* 0x0000347d01007387 */ /* 0x000fe20000100800 */
[----:B------:R-:W-:-:S03]  /*7260*/  SGXT.U32 R252, R252, 0x1 ;  /* 0x00000001fcfc781a */ /* 0x000fc60000000000 */
[----:B------:R-:W-:Y:S01]  /*7270*/  STL [R1+0x40], R126 ;  /* 0x0000407e01007387 */ /* 0x000fe20000100800 */
[----:B------:R-:W-:-:S03]  /*7280*/  PRMT R236, RZ, 0x7610, R236 ;  /* 0x00007610ffec7816 */ /* 0x000fc600000000ec */
[----:B------:R-:W-:Y:S04]  /*7290*/  STL [R1+0x3c], R127 ;  /* 0x00003c7f01007387 */ /* 0x000fe80000100800 */
[----:B------:R-:W-:Y:S04]  /*72a0*/  STL [R1+0x48], R132 ;  /* 0x0000488401007387 */ /* 0x000fe80000100800 */
[----:B------:R-:W-:Y:S01]  /*72b0*/  STL [R1+0x44], R133 ;  /* 0x0000448501007387 */ /* 0x000fe20000100800 */
[----:B------:R-:W-:-:S03]  /*72c0*/  LOP3.LUT R252, R252, 0x50, RZ, 0xfc, !PT ;  /* 0x00000050fcfc7812 */ /* 0x000fc600078efcff */
[----:B------:R0:W-:Y:S01]  /*72d0*/  STL [R1+0x4c], R135 ;  /* 0x00004c8701007387 */ /* 0x0001e20000100800 */
[----:B------:R-:W-:-:S03]  /*72e0*/  PRMT R225, RZ, 0x7610, R225 ;  /* 0x00007610ffe17816 */ /* 0x000fc600000000e1 */
[----:B------:R-:W2:Y:S01]  /*72f0*/  @!P5 LDG.E.U16 R236, desc[UR24][R146.64] ;  /* 0x0000001892ecd981 */ /* 0x000ea2000c1e1500 */
[----:B0-----:R-:W-:-:S03]  /*7300*/  SHF.R.U32.HI R135, RZ, 0x6, R251 ;  /* 0x00000006ff877819 */ /* 0x001fc600000116fb */
[----:B------:R-:W2:Y:S01]  /*7310*/  @!P6 LDG.E.U16 R225, desc[UR24][R140.64] ;  /* 0x000000188ce1e981 */ /* 0x000ea2000c1e1500 */
[----:B------:R-:W-:Y:S02]  /*7320*/  ISETP.GE.AND P5, PT, R252, UR13, PT ;  /* 0x0000000dfc007c0c */ /* 0x000fe4000bfa6270 */
[----:B------:R-:W-:Y:S02]  /*7330*/  SGXT.U32 R135, R135, 0x1 ;  /* 0x000000018787781a */ /* 0x000fe40000000000 */
[----:B------:R-:W-:Y:S02]  /*7340*/  SHF.R.U32.HI R252, RZ, 0x6, R251 ;  /* 0x00000006fffc7819 */ /* 0x000fe400000116fb */
[----:B------:R-:W-:Y:S02]  /*7350*/  LOP3.LUT R135, R135, 0x48, RZ, 0xfc, !PT ;  /* 0x0000004887877812 */ /* 0x000fe400078efcff */
[----:B------:R-:W-:Y:S02]  /*7360*/  SGXT.U32 R252, R252, 0x1 ;  /* 0x00000001fcfc781a */ /* 0x000fe40000000000 */
[----:B------:R-:W-:-:S02]  /*7370*/  PRMT R233, RZ, 0x7610, R233 ;  /* 0x00007610ffe97816 */ /* 0x000fc400000000e9 */
[----:B------:R-:W-:Y:S02]  /*7380*/  ISETP.GE.AND P6, PT, R135, UR13, PT ;  /* 0x0000000d87007c0c */ /* 0x000fe4000bfc6270 */
[----:B------:R-:W-:Y:S02]  /*7390*/  SHF.R.U32.HI R135, RZ, 0x6, R251 ;  /* 0x00000006ff877819 */ /* 0x000fe400000116fb */
[----:B------:R-:W-:Y:S01]  /*73a0*/  LOP3.LUT R252, R252, 0x58, RZ, 0xfc, !PT ;  /* 0x00000058fcfc7812 */ /* 0x000fe200078efcff */
[----:B------:R-:W2:Y:S01]  /*73b0*/  @!P3 LDG.E.U16 R233, desc[UR24][R152.64] ;  /* 0x0000001898e9b981 */ /* 0x000ea2000c1e1500 */
[----:B------:R-:W-:Y:S02]  /*73c0*/  SGXT.U32 R135, R135, 0x1 ;  /* 0x000000018787781a */ /* 0x000fe40000000000 */
[----:B------:R-:W-:Y:S02]  /*73d0*/  PRMT R240, RZ, 0x7610, R240 ;  /* 0x00007610fff07816 */ /* 0x000fe400000000f0 */
[----:B------:R-:W-:-:S02]  /*73e0*/  ISETP.GE.AND P3, PT, R252, UR13, PT ;  /* 0x0000000dfc007c0c */ /* 0x000fc4000bf66270 */
[--C-:B------:R-:W-:Y:S02]  /*73f0*/  SHF.R.U32.HI R252, RZ, 0x6, R251.reuse ;  /* 0x00000006fffc7819 */ /* 0x100fe400000116fb */
[----:B------:R-:W-:Y:S01]  /*7400*/  LOP3.LUT R135, R135, 0x60, RZ, 0xfc, !PT ;  /* 0x0000006087877812 */ /* 0x000fe200078efcff */
[----:B------:R-:W2:Y:S01]  /*7410*/  @!P2 LDG.E.U16 R240, desc[UR24][R160.64] ;  /* 0x00000018a0f0a981 */ /* 0x000ea2000c1e1500 */
[----:B------:R-:W-:Y:S02]  /*7420*/  SGXT.U32 R252, R252, 0x1 ;  /* 0x00000001fcfc781a */ /* 0x000fe40000000000 */
[----:B------:R-:W-:Y:S02]  /*7430*/  ISETP.GE.AND P2, PT, R135, UR13, PT ;  /* 0x0000000d87007c0c */ /* 0x000fe4000bf46270 */
[----:B------:R-:W-:Y:S02]  /*7440*/  PRMT R232, RZ, 0x7610, R232 ;  /* 0x00007610ffe87816 */ /* 0x000fe400000000e8 */
[----:B------:R-:W-:-:S02]  /*7450*/  SHF.R.U32.HI R135, RZ, 0x6, R251 ;  /* 0x00000006ff877819 */ /* 0x000fc400000116fb */
[----:B------:R-:W-:Y:S02]  /*7460*/  LOP3.LUT R252, R252, 0x68, RZ, 0xfc, !PT ;  /* 0x00000068fcfc7812 */ /* 0x000fe400078efcff */
[----:B------:R-:W-:Y:S01]  /*7470*/  SGXT.U32 R135, R135, 0x1 ;  /* 0x000000018787781a */ /* 0x000fe20000000000 */
[----:B------:R-:W2:Y:S01]  /*7480*/  @!P4 LDG.E.U16 R232, desc[UR24][R166.64] ;  /* 0x00000018a6e8c981 */ /* 0x000ea2000c1e1500 */
[----:B------:R-:W-:Y:S02]  /*7490*/  PRMT R29, RZ, 0x7610, R29 ;  /* 0x00007610ff1d7816 */ /* 0x000fe4000000001d */
[----:B------:R-:W-:Y:S02]  /*74a0*/  ISETP.GE.AND P4, PT, R252, UR13, PT ;  /* 0x0000000dfc007c0c */ /* 0x000fe4000bf86270 */
[----:B------:R-:W-:Y:S01]  /*74b0*/  LOP3.LUT R135, R135, 0x70, RZ, 0xfc, !PT ;  /* 0x0000007087877812 */ /* 0x000fe200078efcff */
[----:B------:R-:W0:Y:S01]  /*74c0*/  S2R R252, SR_TID.X ;  /* 0x0000000000fc7919 */ /* 0x000e220000002100 */
[----:B------:R-:W2:Y:S02]  /*74d0*/  @!P6 LDG.E.U16 R29, desc[UR24][R174.64] ;  /* 0x00000018ae1de981 */ /* 0x000ea4000c1e1500 */
[----:B------:R-:W-:-:S02]  /*74e0*/  ISETP.GE.AND P6, PT, R135, UR13, PT ;  /* 0x0000000d87007c0c */ /* 0x000fc4000bfc6270 */
[----:B------:R-:W-:Y:S02]  /*74f0*/  SHF.R.U32.HI R135, RZ, 0x6, R251 ;  /* 0x00000006ff877819 */ /* 0x000fe400000116fb */
[----:B------:R-:W-:Y:S02]  /*7500*/  PRMT R231, RZ, 0x7610, R231 ;  /* 0x00007610ffe77816 */ /* 0x000fe400000000e7 */
[----:B------:R-:W-:-:S04]  /*7510*/  SGXT.U32 R135, R135, 0x1 ;  /* 0x000000018787781a */ /* 0x000fc80000000000 */
[----:B------:R-:W-:Y:S01]  /*7520*/  LOP3.LUT R135, R135, 0x78, RZ, 0xfc, !PT ;  /* 0x0000007887877812 */ /* 0x000fe200078efcff */
[----:B------:R-:W2:Y:S03]  /*7530*/  @!P5 LDG.E.U16 R231, desc[UR24][R180.64] ;  /* 0x00000018b4e7d981 */ /* 0x000ea6000c1e1500 */
[----:B------:R-:W-:Y:S02]  /*7540*/  ISETP.GE.AND P5, PT, R135, UR13, PT ;  /* 0x0000000d87007c0c */ /* 0x000fe4000bfa6270 */
[----:B------:R-:W-:Y:S02]  /*7550*/  SHF.R.U32.HI R135, RZ, 0x6, R251 ;  /* 0x00000006ff877819 */ /* 0x000fe400000116fb */
[----:B------:R-:W-:Y:S02]  /*7560*/  PRMT R235, RZ, 0x7610, R235 ;  /* 0x00007610ffeb7816 */ /* 0x000fe400000000eb */
[----:B------:R-:W-:-:S04]  /*7570*/  SGXT.U32 R135, R135, 0x1 ;  /* 0x000000018787781a */ /* 0x000fc80000000000 */
[----:B------:R-:W-:Y:S01]  /*7580*/  LOP3.LUT R135, R135, 0x2a, RZ, 0xfc, !PT ;  /* 0x0000002a87877812 */ /* 0x000fe200078efcff */
[----:B------:R-:W2:Y:S03]  /*7590*/  @!P3 LDG.E.U16 R235, desc[UR24][R188.64] ;  /* 0x00000018bcebb981 */ /* 0x000ea6000c1e1500 */
[----:B------:R-:W-:Y:S02]  /*75a0*/  ISETP.GE.AND P3, PT, R135, UR13, PT ;  /* 0x0000000d87007c0c */ /* 0x000fe4000bf66270 */
[----:B------:R-:W-:Y:S02]  /*75b0*/  SHF.R.U32.HI R135, RZ, 0x6, R251 ;  /* 0x00000006ff877819 */ /* 0x000fe400000116fb */
[----:B0-----:R-:W-:Y:S02]  /*75c0*/  SHF.R.U32.HI R251, RZ, 0x6, R252 ;  /* 0x00000006fffb7819 */ /* 0x001fe400000116fc */
[----:B------:R-:W-:-:S02]  /*75d0*/  PRMT R239, RZ, 0x7610, R239 ;  /* 0x00007610ffef7816 */ /* 0x000fc400000000ef */
[----:B------:R-:W-:-:S04]  /*75e0*/  SGXT.U32 R251, R251, 0x1 ;  /* 0x00000001fbfb781a */ /* 0x000fc80000000000 */
[----:B------:R-:W-:Y:S01]  /*75f0*/  LOP3.LUT R251, R251, 0x3a, RZ, 0xfc, !PT ;  /* 0x0000003afbfb7812 */ /* 0x000fe200078efcff */
[----:B------:R-:W2:Y:S03]  /*7600*/  @!P4 LDG.E.U16 R239, desc[UR24][R202.64] ;  /* 0x00000018caefc981 */ /* 0x000ea6000c1e1500 */
[----:B------:R-:W-:Y:S02]  /*7610*/  ISETP.GE.AND P4, PT, R251, UR13, PT ;  /* 0x0000000dfb007c0c */ /* 0x000fe4000bf86270 */
[----:B------:R-:W0:Y:S01]  /*7620*/  S2R R251, SR_TID.X ;  /* 0x0000000000fb7919 */ /* 0x000e220000002100 */
[----:B------:R-:W-:Y:S02]  /*7630*/  SGXT.U32 R135, R135, 0x1 ;  /* 0x000000018787781a */ /* 0x000fe40000000000 */
[----:B------:R-:W-:Y:S02]  /*7640*/  PRMT R230, RZ, 0x7610, R230 ;  /* 0x00007610ffe67816 */ /* 0x000fe400000000e6 */
[----:B------:R-:W-:-:S04]  /*7650*/  LOP3.LUT R135, R135, 0x32, RZ, 0xfc, !PT ;  /* 0x0000003287877812 */ /* 0x000fc800078efcff */
[----:B------:R-:W2:Y:S01]  /*7660*/  @!P2 LDG.E.U16 R230, desc[UR24][R194.64] ;  /* 0x00000018c2e6a981 */ /* 0x000ea2000c1e1500 */
[----:B------:R-:W-:Y:S02]  /*7670*/  ISETP.GE.AND P2, PT, R135, UR13, PT ;  /* 0x0000000d87007c0c */ /* 0x000fe4000bf46270 */
[----:B------:R-:W-:Y:S02]  /*7680*/  SHF.R.U32.HI R135, RZ, 0x6, R252 ;  /* 0x00000006ff877819 */ /* 0x000fe400000116fc */
[----:B------:R-:W-:Y:S02]  /*7690*/  PRMT R229, RZ, 0x7610, R229 ;  /* 0x00007610ffe57816 */ /* 0x000fe400000000e5 */
[----:B------:R-:W-:-:S04]  /*76a0*/  SGXT.U32 R135, R135, 0x1 ;  /* 0x000000018787781a */ /* 0x000fc80000000000 */
[----:B------:R-:W-:Y:S01]  /*76b0*/  LOP3.LUT R135, R135, 0x42, RZ, 0xfc, !PT ;  /* 0x0000004287877812 */ /* 0x000fe200078efcff */
[----:B------:R-:W2:Y:S03]  /*76c0*/  @!P6 LDG.E.U16 R229, desc[UR24][R208.64] ;  /* 0x00000018d0e5e981 */ /* 0x000ea6000c1e1500 */
[----:B------:R-:W-:Y:S01]  /*76d0*/  ISETP.GE.AND P6, PT, R135, UR13, PT ;  /* 0x0000000d87007c0c */ /* 0x000fe2000bfc6270 */
[----:B------:R-:W-:Y:S01]  /*76e0*/  IMAD.WIDE R162, R4, 0x2, R162 ;  /* 0x0000000204a27825 */ /* 0x000fe200078e02a2 */
[----:B------:R-:W-:Y:S02]  /*76f0*/  PRMT R242, RZ, 0x7610, R242 ;  /* 0x00007610fff27816 */ /* 0x000fe400000000f2 */
[----:B0-----:R-:W-:-:S04]  /*7700*/  SHF.R.U32.HI R135, RZ, 0x6, R251 ;  /* 0x00000006ff877819 */ /* 0x001fc800000116fb */
[----:B------:R-:W2:Y:S01]  /*7710*/  @!P4 LDG.E.U16 R242, desc[UR24][R162.64] ;  /* 0x00000018a2f2c981 */ /* 0x000ea2000c1e1500 */
[----:B------:R-:W-:-:S04]  /*7720*/  SGXT.U32 R135, R135, 0x1 ;  /* 0x000000018787781a */ /* 0x000fc80000000000 */
[----:B------:R-:W-:-:S04]  /*7730*/  LOP3.LUT R135, R135, 0x4, RZ, 0xfc, !PT ;  /* 0x0000000487877812 */ /* 0x000fc800078efcff */
[----:B------:R-:W-:Y:S02]  /*7740*/  ISETP.GE.AND P4, PT, R135, UR13, PT ;  /* 0x0000000d87007c0c */ /* 0x000fe4000bf86270 */
[----:B------:R-:W-:Y:S02]  /*7750*/  SHF.R.U32.HI R135, RZ, 0x6, R251 ;  /* 0x00000006ff877819 */ /* 0x000fe400000116fb */
[----:B------:R-:W-:Y:S02]  /*7760*/  PRMT R223, RZ, 0x7610, R223 ;  /* 0x00007610ffdf7816 */ /* 0x000fe400000000df */
[----:B------:R-:W-:-:S04]  /*7770*/  SGXT.U32 R135, R135, 0x1 ;  /* 0x000000018787781a */ /* 0x000fc80000000000 */
[----:B------:R-:W-:Y:S01]  /*7780*/  LOP3.LUT R135, R135, 0x6, RZ, 0xfc, !PT ;  /* 0x0000000687877812 */ /* 0x000fe200078efcff */
[----:B------:R-:W2:Y:S03]  /*7790*/  @!P5 LDG.E.U16 R223, desc[UR24][R216.64] ;  /* 0x00000018d8dfd981 */ /* 0x000ea6000c1e1500 */
[----:B------:R-:W-:Y:S02]  /*77a0*/  ISETP.GE.AND P5, PT, R135, UR13, PT ;  /* 0x0000000d87007c0c */ /* 0x000fe4000bfa6270 */
[----:B------:R-:W-:Y:S01]  /*77b0*/  SHF.R.U32.HI R135, RZ, 0x6, R251 ;  /* 0x00000006ff877819 */ /* 0x000fe200000116fb */
[C---:B------:R-:W-:Y:S01]  /*77c0*/  IMAD.WIDE R148, R4.reuse, 0x2, R148 ;  /* 0x0000000204947825 */ /* 0x040fe200078e0294 */
[----:B------:R-:W-:Y:S02]  /*77d0*/  PRMT R243, RZ, 0x7610, R243 ;  /* 0x00007610fff37816 */ /* 0x000fe400000000f3 */
[----:B------:R-:W-:Y:S01]  /*77e0*/  SGXT.U32 R135, R135, 0x1 ;  /* 0x000000018787781a */ /* 0x000fe20000000000 */
[----:B------:R-:W-:Y:S01]  /*77f0*/  IMAD.WIDE R154, R4, 0x2, R154 ;  /* 0x00000002049a7825 */ /* 0x000fe200078e029a */
[----:B------:R-:W-:-:S02]  /*7800*/  PRMT R224, RZ, 0x7610, R224 ;  /* 0x00007610ffe07816 */ /* 0x000fc400000000e0 */
[----:B------:R-:W-:Y:S01]  /*7810*/  LOP3.LUT R135, R135, 0xc, RZ, 0xfc, !PT ;  /* 0x0000000c87877812 */ /* 0x000fe200078efcff */
[----:B------:R-:W2:Y:S03]  /*7820*/  @!P3 LDG.E.U16 R243, desc[UR24][R148.64] ;  /* 0x0000001894f3b981 */ /* 0x000ea6000c1e1500 */
[----:B------:R-:W-:Y:S01]  /*7830*/  ISETP.GE.AND P3, PT, R135, UR13, PT ;  /* 0x0000000d87007c0c */ /* 0x000fe2000bf66270 */
[----:B------:R-:W2:Y:S01]  /*7840*/  @!P2 LDG.E.U16 R224, desc[UR24][R154.64] ;  /* 0x000000189ae0a981 */ /* 0x000ea2000c1e1500 */
[----:B------:R-:W-:-:S04]  /*7850*/  LEA.HI R135, R251, 0xe, RZ, 0x1a ;  /* 0x0000000efb877811 */ /* 0x000fc800078fd0ff */
[----:B------:R-:W-:Y:S02]  /*7860*/  ISETP.GE.AND P2, PT, R135, UR13, PT ;  /* 0x0000000d87007c0c */ /* 0x000fe4000bf46270 */
[----:B------:R-:W-:Y:S01]  /*7870*/  SHF.R.U32.HI R135, RZ, 0x6, R251 ;  /* 0x00000006ff877819 */ /* 0x000fe200000116fb */
[----:B------:R-:W-:Y:S01]  /*7880*/  IMAD.WIDE R98, R4, 0x2, R98 ;  /* 0x0000000204627825 */ /* 0x000fe200078e0262 */
[----:B------:R-:W-:Y:S02]  /*7890*/  PRMT R132, RZ, 0x7610, R132 ;  /* 0x00007610ff847816 */ /* 0x000fe40000000084 */
[----:B------:R-:W-:-:S04]  /*78a0*/  SGXT.U32 R135, R135, 0x1 ;  /* 0x000000018787781a */ /* 0x000fc80000000000 */
[----:B------:R-:W-:Y:S01]  /*78b0*/  LOP3.LUT R135, R135, 0x14, RZ, 0xfc, !PT ;  /* 0x0000001487877812 */ /* 0x000fe200078efcff */
[----:B------:R-:W2:Y:S03]  /*78c0*/  @!P4 LDG.E.U16 R132, desc[UR24][R98.64] ;  /* 0x000000186284c981 */ /* 0x000ea6000c1e1500 */
        /* <DEDUP_REMOVED lines=110> */
[----:B------:R-:W3:Y:S03]  /*7fb0*/  @!P5 LDG.E.U16 R7, desc[UR24][R172.64] ;  /* 0x00000018ac07d981 */ /* 0x000ee6000c1e1500 */
        /* <DEDUP_REMOVED lines=29> */
[----:B------:R-:W3:Y:S03]  /*8190*/  @!P5 LDG.E.U16 R11, desc[UR24][R182.64] ;  /* 0x00000018b60bd981 */ /* 0x000ee6000c1e1500 */
[----:B------:R-:W-:Y:S01]  /*81a0*/  ISETP.GE.AND P5, PT, R135, UR13, PT ;  /* 0x0000000d87007c0c */ /* 0x000fe2000bfa6270 */
[----:B------:R-:W3:Y:S01]  /*81b0*/  @!P3 LDG.E.U16 R12, desc[UR24][R184.64] ;  /* 0x00000018b80cb981 */ /* 0x000ee2000c1e1500 */
[----:B------:R-:W-:-:S04]  /*81c0*/  LEA.HI R135, R251, 0x5e, RZ, 0x1a ;  /* 0x0000005efb877811 */ /* 0x000fc800078fd0ff */
[----:B------:R-:W-:Y:S02]  /*81d0*/  ISETP.GE.AND P3, PT, R135, UR13, PT ;  /* 0x0000000d87007c0c */ /* 0x000fe4000bf66270 */
[--C-:B------:R-:W-:Y:S02]  /*81e0*/  SHF.R.U32.HI R135, RZ, 0x6, R251.reuse ;  /* 0x00000006ff877819 */ /* 0x100fe400000116fb */
        /* <DEDUP_REMOVED lines=23> */
[----:B------:R-:W-:Y:S02]  /*8360*/  SGXT.U32 R135, R135, 0x1 ;  /* 0x000000018787781a */ /* 0x000fe40000000000 */
[----:B------:R-:W-:-:S02]  /*8370*/  SGXT.U32 R251, R251, 0x1 ;  /* 0x00000001fbfb781a */ /* 0x000fc40000000000 */
[----:B------:R-:W-:Y:S01]  /*8380*/  PRMT R19, RZ, 0x7610, R19 ;  /* 0x00007610ff137816 */ /* 0x000fe20000000013 */
[----:B------:R-:W-:Y:S01]  /*8390*/  IMAD.WIDE R190, R4, 0x2, R190 ;  /* 0x0000000204be7825 */ /* 0x000fe200078e02be */
[----:B------:R-:W-:Y:S02]  /*83a0*/  PRMT R14, RZ, 0x7610, R14 ;  /* 0x00007610ff0e7816 */ /* 0x000fe4000000000e */
[----:B------:R-:W-:Y:S02]  /*83b0*/  LOP3.LUT R251, R251, 0x72, RZ, 0xfc, !PT ;  /* 0x00000072fbfb7812 */ /* 0x000fe400078efcff */
[----:B------:R-:W-:Y:S01]  /*83c0*/  LOP3.LUT R135, R135, 0x64, RZ, 0xfc, !PT ;  /* 0x0000006487877812 */ /* 0x000fe200078efcff */
[----:B------:R-:W3:Y:S01]  /*83d0*/  @!P5 LDG.E.U16 R19, desc[UR24][R200.64] ;  /* 0x00000018c813d981 */ /* 0x000ee2000c1e1500 */
[----:B------:R-:W-:-:S03]  /*83e0*/  ISETP.GE.AND P5, PT, R251, UR13, PT ;  /* 0x0000000dfb007c0c */ /* 0x000fc6000bfa6270 */
[----:B------:R-:W3:Y:S01]  /*83f0*/  @!P4 LDG.E.U16 R14, desc[UR24][R190.64] ;  /* 0x00000018be0ec981 */ /* 0x000ee2000c1e1500 */
[----:B------:R-:W-:Y:S02]  /*8400*/  ISETP.GE.AND P4, PT, R135, UR13, PT ;  /* 0x0000000d87007c0c */ /* 0x000fe4000bf86270 */
[----:B------:R-:W-:Y:S01]  /*8410*/  SHF.R.U32.HI R135, RZ, 0x6, R252 ;  /* 0x00000006ff877819 */ /* 0x000fe200000116fc */
[----:B------:R-:W0:Y:S01]  /*8420*/  S2R R251, SR_TID.X ;  /* 0x0000000000fb7919 */ /* 0x000e220000002100 */
[----:B------:R-:W-:Y:S02]  /*8430*/  PRMT R16, RZ, 0x7610, R16 ;  /* 0x00007610ff107816 */ /* 0x000fe40000000010 */
[----:B------:R-:W-:Y:S01]  /*8440*/  SGXT.U32 R135, R135, 0x1 ;  /* 0x000000018787781a */ /* 0x000fe20000000000 */
[C---:B------:R-:W-:Y:S01]  /*8450*/  IMAD.WIDE R112, R4.reuse, 0x2, R112 ;  /* 0x0000000204707825 */ /* 0x040fe200078e0270 */
[----:B------:R-:W-:Y:S02]  /*8460*/  PRMT R18, RZ, 0x7610, R18 ;  /* 0x00007610ff127816 */ /* 0x000fe40000000012 */
[----:B------:R-:W-:Y:S01]  /*8470*/  LOP3.LUT R135, R135, 0x6a, RZ, 0xfc, !PT ;  /* 0x0000006a87877812 */ /* 0x000fe200078efcff */
[----:B------:R-:W-:Y:S01]  /*8480*/  IMAD.WIDE R198, R4, 0x2, R198 ;  /* 0x0000000204c67825 */ /* 0x000fe200078e02c6 */
[----:B------:R-:W3:Y:S02]  /*8490*/  @!P3 LDG.E.U16 R16, desc[UR24][R112.64] ;  /* 0x000000187010b981 */ /* 0x000ee4000c1e1500 */
[----:B------:R-:W-:-:S02]  /*84a0*/  ISETP.GE.AND P3, PT, R135, UR13, PT ;  /* 0x0000000d87007c0c */ /* 0x000fc4000bf66270 */
[----:B------:R-:W-:Y:S01]  /*84b0*/  LEA.HI R135, R252, 0x6e, RZ, 0x1a ;  /* 0x0000006efc877811 */ /* 0x000fe200078fd0ff */
        /* <DEDUP_REMOVED lines=9> */
[----:B0-----:R-:W-:Y:S01]  /*8550*/  SHF.R.U32.HI R135, RZ, 0x6, R251 ;  /* 0x00000006ff877819 */ /* 0x001fe200000116fb */
[----:B------:R-:W-:Y:S01]  /*8560*/  IMAD.WIDE R206, R4, 0x2, R206 ;  /* 0x0000000204ce7825 */ /* 0x000fe200078e02ce */
[----:B------:R-:W-:Y:S02]  /*8570*/  PRMT R21, RZ, 0x7610, R21 ;  /* 0x00007610ff157816 */ /* 0x000fe40000000015 */
[----:B------:R-:W-:-:S04]  /*8580*/  SGXT.U32 R135, R135, 0x1 ;  /* 0x000000018787781a */ /* 0x000fc80000000000 */
[----:B------:R-:W-:Y:S01]  /*8590*/  LOP3.LUT R135, R135, 0x76, RZ, 0xfc, !PT ;  /* 0x0000007687877812 */ /* 0x000fe200078efcff */
[----:B------:R-:W3:Y:S03]  /*85a0*/  @!P2 LDG.E.U16 R21, desc[UR24][R206.64] ;  /* 0x00000018ce15a981 */ /* 0x000ee6000c1e1500 */
[----:B------:R-:W-:Y:S02]  /*85b0*/  ISETP.GE.AND P2, PT, R135, UR13, PT ;  /* 0x0000000d87007c0c */ /* 0x000fe4000bf46270 */
[----:B------:R-:W0:Y:S01]  /*85c0*/  S2R R135, SR_TID.X ;  /* 0x0000000000877919 */ /* 0x000e220000002100 */
[----:B------:R-:W-:Y:S01]  /*85d0*/  SHF.R.U32.HI R251, RZ, 0x6, R251 ;  /* 0x00000006fffb7819 */ /* 0x000fe200000116fb */
[----:B------:R-:W-:Y:S01]  /*85e0*/  IMAD.WIDE R114, R4, 0x2, R114 ;  /* 0x0000000204727825 */ /* 0x000fe200078e0272 */
[----:B------:R-:W-:Y:S02]  /*85f0*/  PRMT R22, RZ, 0x7610, R22 ;  /* 0x00007610ff167816 */ /* 0x000fe40000000016 */
[----:B------:R-:W-:-:S02]  /*8600*/  SGXT.U32 R251, R251, 0x1 ;  /* 0x00000001fbfb781a */ /* 0x000fc40000000000 */
[----:B------:R-:W-:Y:S02]  /*8610*/  PRMT R222, RZ, 0x7610, R222 ;  /* 0x00007610ffde7816 */ /* 0x000fe400000000de */
[----:B------:R-:W-:Y:S01]  /*8620*/  LOP3.LUT R251, R251, 0x7a, RZ, 0xfc, !PT ;  /* 0x0000007afbfb7812 */ /* 0x000fe200078efcff */
[----:B------:R-:W3:Y:S03]  /*8630*/  @!P4 LDG.E.U16 R22, desc[UR24][R114.64] ;  /* 0x000000187216c981 */ /* 0x000ee6000c1e1500 */
[----:B------:R-:W-:Y:S01]  /*8640*/  ISETP.GE.AND P4, PT, R251, UR13, PT ;  /* 0x0000000dfb007c0c */ /* 0x000fe2000bf86270 */
[----:B------:R-:W3:Y:S01]  /*8650*/  @!P6 LDG.E.U16 R222, desc[UR24][R168.64] ;  /* 0x00000018a8dee981 */ /* 0x000ee2000c1e1500 */
[----:B------:R-:W-:Y:S01]  /*8660*/  PRMT R23, RZ, 0x7610, R23 ;  /* 0x00007610ff177816 */ /* 0x000fe20000000017 */
[C---:B------:R-:W-:Y:S01]  /*8670*/  IMAD.WIDE R210, R4.reuse, 0x2, R210 ;  /* 0x0000000204d27825 */ /* 0x040fe200078e02d2 */
[----:B------:R-:W-:Y:S01]  /*8680*/  PRMT R26, RZ, 0x7610, R26 ;  /* 0x00007610ff1a7816 */ /* 0x000fe2000000001a */
[----:B------:R-:W3:Y:S02]  /*8690*/  LDL.LU R251, [R1+0x54] ;  /* 0x0000540001fb7983 */ /* 0x000ee40000300800 */
[----:B------:R-:W-:-:S02]  /*86a0*/  IMAD.WIDE R218, R4, 0x2, R218 ;  /* 0x0000000204da7825 */ /* 0x000fc400078e02da */
[----:B------:R-:W3:Y:S04]  /*86b0*/  @!P5 LDG.E.U16 R23, desc[UR24][R210.64] ;  /* 0x00000018d217d981 */ /* 0x000ee8000c1e1500 */
[----:B------:R-:W3:Y:S01]  /*86c0*/  @!P4 LDG.E.U16 R26, desc[UR24][R218.64] ;  /* 0x00000018da1ac981 */ /* 0x000ee2000c1e1500 */
[----:B0-----:R-:W-:-:S04]  /*86d0*/  SHF.R.U32.HI R252, RZ, 0x6, R135 ;  /* 0x00000006fffc7819 */ /* 0x001fc80000011687 */
[----:B------:R-:W-:-:S04]  /*86e0*/  SGXT.U32 R252, R252, 0x1 ;  /* 0x00000001fcfc781a */ /* 0x000fc80000000000 */
[----:B------:R-:W-:-:S04]  /*86f0*/  LOP3.LUT R252, R252, 0x7c, RZ, 0xfc, !PT ;  /* 0x0000007cfcfc7812 */ /* 0x000fc800078efcff */
[----:B------:R-:W-:Y:S01]  /*8700*/  ISETP.GE.AND P5, PT, R252, UR13, PT ;  /* 0x0000000dfc007c0c */ /* 0x000fe2000bfa6270 */
[C---:B------:R-:W-:Y:S01]  /*8710*/  IMAD.WIDE R212, R4.reuse, 0x2, R212 ;  /* 0x0000000204d47825 */ /* 0x040fe200078e02d4 */
[----:B------:R-:W-:Y:S02]  /*8720*/  PRMT R24, RZ, 0x7610, R24 ;  /* 0x00007610ff187816 */ /* 0x000fe40000000018 */
[----:B------:R-:W-:Y:S01]  /*8730*/  PRMT R27, RZ, 0x7610, R27 ;  /* 0x00007610ff1b7816 */ /* 0x000fe2000000001b */
[C---:B------:R-:W-:Y:S01]  /*8740*/  IMAD.WIDE R220, R4.reuse, 0x2, R220 ;  /* 0x0000000204dc7825 */ /* 0x040fe200078e02dc */
[----:B------:R-:W0:Y:S02]  /*8750*/  S2R R252, SR_TID.X ;  /* 0x0000000000fc7919 */ /* 0x000e240000002100 */
[----:B------:R-:W3:Y:S05]  /*8760*/  @!P3 LDG.E.U16 R24, desc[UR24][R212.64] ;  /* 0x00000018d418b981 */ /* 0x000eea000c1e1500 */
[----:B------:R-:W3:Y:S01]  /*8770*/  @!P5 LDG.E.U16 R27, desc[UR24][R220.64] ;  /* 0x00000018dc1bd981 */ /* 0x000ee2000c1e1500 */
[----:B------:R-:W-:Y:S01]  /*8780*/  PRMT R25, RZ, 0x7610, R25 ;  /* 0x00007610ff197816 */ /* 0x000fe20000000019 */
[----:B------:R-:W-:-:S05]  /*8790*/  IMAD.WIDE R214, R4, 0x2, R214 ;  /* 0x0000000204d67825 */ /* 0x000fca00078e02d6 */
[----:B------:R-:W3:Y:S01]  /*87a0*/  @!P2 LDG.E.U16 R25, desc[UR24][R214.64] ;  /* 0x00000018d619a981 */ /* 0x000ee2000c1e1500 */
[----:B0-----:R-:W-:-:S04]  /*87b0*/  LOP3.LUT R252, R252, 0x7f, RZ, 0xc0, !PT ;  /* 0x0000007ffcfc7812 */ /* 0x001fc800078ec0ff */
[----:B------:R-:W-:Y:S02]  /*87c0*/  ISETP.GE.AND P2, PT, R252, UR13, PT ;  /* 0x0000000dfc007c0c */ /* 0x000fe4000bf46270 */
[----:B------:R-:W3:Y:S01]  /*87d0*/  LDL.LU R252, [R1+0x50] ;  /* 0x0000500001fc7983 */ /* 0x000ee20000300800 */
[----:B------:R-:W-:-:S04]  /*87e0*/  LEA.HI R135, R135, 0x7e, RZ, 0x1a ;  /* 0x0000007e87877811 */ /* 0x000fc800078fd0ff */
[----:B------:R-:W-:Y:S01]  /*87f0*/  ISETP.GE.AND P3, PT, R135, UR13, PT ;  /* 0x0000000d87007c0c */ /* 0x000fe2000bf66270 */
[----:B------:R-:W-:Y:S01]  /*8800*/  IMAD.WIDE R116, R4, 0x2, R116 ;  /* 0x0000000204747825 */ /* 0x000fe200078e0274 */
[----:B------:R-:W-:-:S11]  /*8810*/  PRMT R28, RZ, 0x7610, R28 ;  /* 0x00007610ff1c7816 */ /* 0x000fd6000000001c */
[----:B------:R-:W3:Y:S01]  /*8820*/  @!P3 LDG.E.U16 R28, desc[UR24][R116.64] ;  /* 0x00000018741cb981 */ /* 0x000ee2000c1e1500 */
[----:B------:R-:W-:Y:S01]  /*8830*/  BAR.SYNC.DEFER_BLOCKING 0x0 ;  /* 0x0000000000007b1d */ /* 0x000fe20000010000 */
[----:B------:R-:W-:-:S05]  /*8840*/  LOP3.LUT R135, R0, 0x20, RZ, 0x3c, !PT ;  /* 0x0000002000877812 */ /* 0x000fca00078e3cff */
[----:B--2---:R-:W-:Y:S04]  /*8850*/  STS.U16 [R0+UR11+0x4000], R244 ;  /* 0x004000f400007988 */ /* 0x004fe8000800040b */
[----:B----4-:R-:W-:Y:S04]  /*8860*/  STS.U16 [R0+UR11+0x4400], R241 ;  /* 0x004400f100007988 */ /* 0x010fe8000800040b */
[----:B------:R-:W-:Y:S04]  /*8870*/  STS.U16 [R0+UR11+0x4800], R237 ;  /* 0x004800ed00007988 */ /* 0x000fe8000800040b */
[----:B------:R-:W-:Y:S04]  /*8880*/  STS.U16 [R0+UR11+0x4c00], R245 ;  /* 0x004c00f500007988 */ /* 0x000fe8000800040b */
[----:B------:R-:W-:Y:S04]  /*8890*/  STS.U16 [R0+UR11+0x5000], R234 ;  /* 0x005000ea00007988 */ /* 0x000fe8000800040b */
[----:B------:R-:W-:Y:S04]  /*88a0*/  STS.U16 [R0+UR11+0x5400], R236 ;  /* 0x005400ec00007988 */ /* 0x000fe8000800040b */
[----:B------:R-:W-:Y:S04]  /*88b0*/  STS.U16 [R0+UR11+0x5800], R233 ;  /* 0x005800e900007988 */ /* 0x000fe8000800040b */
[----:B------:R-:W-:Y:S04]  /*88c0*/  STS.U16 [R0+UR11+0x5c00], R240 ;  /* 0x005c00f000007988 */ /* 0x000fe8000800040b */
[----:B------:R-:W-:Y:S04]  /*88d0*/  STS.U16 [R0+UR11+0x6000], R232 ;  /* 0x006000e800007988 */ /* 0x000fe8000800040b */
[----:B------:R0:W-:Y:S04]  /*88e0*/  STS.U16 [R0+UR11+0x6400], R29 ;  /* 0x0064001d00007988 */ /* 0x0001e8000800040b */
[----:B------:R-:W-:Y:S04]  /*88f0*/  STS.U16 [R0+UR11+0x6800], R231 ;  /* 0x006800e700007988 */ /* 0x000fe8000800040b */
[----:B------:R-:W-:Y:S04]  /*8900*/  STS.U16 [R0+UR11+0x6c00], R235 ;  /* 0x006c00eb00007988 */ /* 0x000fe8000800040b */
[----:B------:R-:W-:Y:S04]  /*8910*/  STS.U16 [R0+UR11+0x7000], R230 ;  /* 0x007000e600007988 */ /* 0x000fe8000800040b */
[----:B------:R-:W-:Y:S04]  /*8920*/  STS.U16 [R0+UR11+0x7400], R239 ;  /* 0x007400ef00007988 */ /* 0x000fe8000800040b */
[----:B------:R-:W-:Y:S04]  /*8930*/  STS.U16 [R0+UR11+0x7800], R229 ;  /* 0x007800e500007988 */ /* 0x000fe8000800040b */
[----:B------:R1:W-:Y:S04]  /*8940*/  STS.U16 [R0+UR11+0x7c00], R223 ;  /* 0x007c00df00007988 */ /* 0x0003e8000800040b */
[----:B---3--:R-:W-:Y:S04]  /*8950*/  STS.U16 [R135+UR11+0x4100], R228 ;  /* 0x004100e487007988 */ /* 0x008fe8000800040b */
[----:B------:R-:W-:Y:S04]  /*8960*/  STS.U16 [R135+UR11+0x4500], R227 ;  /* 0x004500e387007988 */ /* 0x000fe8000800040b */
[----:B------:R-:W-:Y:S04]  /*8970*/  STS.U16 [R135+UR11+0x4900], R226 ;  /* 0x004900e287007988 */ /* 0x000fe8000800040b */
[----:B------:R-:W-:Y:S04]  /*8980*/  STS.U16 [R135+UR11+0x4d00], R238 ;  /* 0x004d00ee87007988 */ /* 0x000fe8000800040b */
[----:B------:R2:W-:Y:S04]  /*8990*/  STS.U16 [R135+UR11+0x5100], R225 ;  /* 0x005100e187007988 */ /* 0x0005e8000800040b */
[----:B------:R-:W-:Y:S04]  /*89a0*/  STS.U16 [R135+UR11+0x5500], R243 ;  /* 0x005500f387007988 */ /* 0x000fe8000800040b */
[----:B------:R3:W-:Y:S04]  /*89b0*/  STS.U16 [R135+UR11+0x5900], R224 ;  /* 0x005900e087007988 */ /* 0x0007e8000800040b */
[----:B------:R4:W-:Y:S01]  /*89c0*/  STS.U16 [R135+UR11+0x5d00], R242 ;  /* 0x005d00f287007988 */ /* 0x0009e2000800040b */
[----:B0-----:R-:W-:Y:S01]  /*89d0*/  PRMT R29, RZ, 0x7610, R29 ;  /* 0x00007610ff1d7816 */ /* 0x001fe2000000001d */
[----:B------:R-:W-:Y:S01]  /*89e0*/  IMAD.WIDE R78, R3, 0x2, R78 ;  /* 0x00000002034e7825 */ /* 0x000fe200078e024e */
[----:B-1----:R-:W-:-:S02]  /*89f0*/  PRMT R223, RZ, 0x7610, R223 ;  /* 0x00007610ffdf7816 */ /* 0x002fc400000000df */
[----:B--2---:R-:W-:Y:S01]  /*8a00*/  PRMT R225, RZ, 0x7610, R225 ;  /* 0x00007610ffe17816 */ /* 0x004fe200000000e1 */
[C---:B------:R-:W-:Y:S01]  /*8a10*/  IMAD.WIDE R62, R3.reuse, 0x2, R62 ;  /* 0x00000002033e7825 */ /* 0x040fe200078e023e */
[----:B---3--:R-:W-:Y:S02]  /*8a20*/  PRMT R224, RZ, 0x7610, R224 ;  /* 0x00007610ffe07816 */ /* 0x008fe400000000e0 */
[----:B------:R-:W-:Y:S01]  /*8a30*/  PRMT R226, RZ, 0x7610, R226 ;  /* 0x00007610ffe27816 */ /* 0x000fe200000000e2 */
[C---:B------:R-:W-:Y:S01]  /*8a40*/  IMAD.WIDE R46, R3.reuse, 0x2, R46 ;  /* 0x00000002032e7825 */ /* 0x040fe200078e022e */
[----:B------:R-:W-:Y:S01]  /*8a50*/  PRMT R227, RZ, 0x7610, R227 ;  /* 0x00007610ffe37816 */ /* 0x000fe200000000e3 */
[----:B------:R-:W2:Y:S02]  /*8a60*/  @!P2 LDG.E.U16 R223, desc[UR24][R62.64] ;  /* 0x000000183edfa981 */ /* 0x000ea4000c1e1500 */
[C---:B------:R-:W-:Y:S01]  /*8a70*/  IMAD.WIDE R30, R3.reuse, 0x2, R30 ;  /* 0x00000002031e7825 */ /* 0x040fe200078e021e */
[----:B------:R-:W-:Y:S01]  /*8a80*/  PRMT R228, RZ, 0x7610, R228 ;  /* 0x00007610ffe47816 */ /* 0x000fe200000000e4 */
[----:B------:R-:W3:Y:S02]  /*8a90*/  @!P2 LDG.E.U16 R224, desc[UR24][R78.64] ;  /* 0x000000184ee0a981 */ /* 0x000ee4000c1e1500 */
[C---:B------:R-:W-:Y:S01]  /*8aa0*/  IMAD.WIDE R32, R3.reuse, 0x2, R32 ;  /* 0x0000000203207825 */ /* 0x040fe200078e0220 */
[----:B------:R-:W-:Y:S01]  /*8ab0*/  PRMT R229, RZ, 0x7610, R229 ;  /* 0x00007610ffe57816 */ /* 0x000fe200000000e5 */
[----:B------:R-:W2:Y:S02]  /*8ac0*/  @!P2 LDG.E.U16 R29, desc[UR24][R30.64] ;  /* 0x000000181e1da981 */ /* 0x000ea4000c1e1500 */
        /* <DEDUP_REMOVED lines=37> */
[----:B----4-:R-:W-:Y:S01]  /*8d20*/  PRMT R242, RZ, 0x7610, R242 ;  /* 0x00007610fff27816 */ /* 0x010fe200000000f2 */
[----:B------:R-:W4:Y:S02]  /*8d30*/  @!P2 LDG.E.U16 R237, desc[UR24][R38.64] ;  /* 0x0000001826eda981 */ /* 0x000f24000c1e1500 */
        /* <DEDUP_REMOVED lines=8> */
[----:B------:R-:W2:Y:S04]  /*8dc0*/  @!P2 LDG.E.U16 R240, desc[UR24][R86.64] ;  /* 0x0000001856f0a981 */ /* 0x000ea8000c1e1500 */
[----:B------:R0:W-:Y:S04]  /*8dd0*/  STS.U16 [R135+UR11+0x6100], R222 ;  /* 0x006100de87007988 */ /* 0x0001e8000800040b */
[----:B------:R1:W-:Y:S01]  /*8de0*/  STS.U16 [R135+UR11+0x6500], R8 ;  /* 0x0065000887007988 */ /* 0x0003e2000800040b */
[----:B------:R-:W-:Y:S01]  /*8df0*/  IMAD.WIDE R56, R3, 0x2, R56 ;  /* 0x0000000203387825 */ /* 0x000fe200078e0238 */
[----:B------:R-:W-:-:S02]  /*8e00*/  PRMT R246, RZ, 0x7610, R246 ;  /* 0x00007610fff67816 */ /* 0x000fc400000000f6 */
[----:B------:R-:W2:Y:S01]  /*8e10*/  @!P2 LDG.E.U16 R241, desc[UR24][R40.64] ;  /* 0x0000001828f1a981 */ /* 0x000ea2000c1e1500 */
[----:B0-----:R-:W-:Y:S01]  /*8e20*/  PRMT R222, RZ, 0x7610, R222 ;  /* 0x00007610ffde7816 */ /* 0x001fe200000000de */
[----:B------:R-:W-:Y:S02]  /*8e30*/  IMAD.WIDE R72, R3, 0x2, R72 ;  /* 0x0000000203487825 */ /* 0x000fe400078e0248 */
[----:B------:R-:W2:Y:S01]  /*8e40*/  @!P2 LDG.E.U16 R242, desc[UR24][R56.64] ;  /* 0x0000001838f2a981 */ /* 0x000ea2000c1e1500 */
[----:B-1----:R-:W-:-:S03]  /*8e50*/  LOP3.LUT R8, R0, 0x20, RZ, 0x3c, !PT ;  /* 0x0000002000087812 */ /* 0x002fc600078e3cff */
[----:B------:R0:W5:Y:S04]  /*8e60*/  LDL.LU R135, [R1+0x4c] ;  /* 0x00004c0001877983 */ /* 0x0001680000300800 */
[----:B------:R1:W-:Y:S04]  /*8e70*/  STS.U16 [R8+UR11+0x6900], R11 ;  /* 0x0069000b08007988 */ /* 0x0003e8000800040b */
[----:B------:R-:W-:Y:S04]  /*8e80*/  STS.U16 [R8+UR11+0x6d00], R14 ;  /* 0x006d000e08007988 */ /* 0x000fe8000800040b */
[----:B------:R-:W-:Y:S01]  /*8e90*/  STS.U16 [R8+UR11+0x7100], R17 ;  /* 0x0071001108007988 */ /* 0x000fe2000800040b */
[----:B-1----:R-:W-:-:S03]  /*8ea0*/  LOP3.LUT R11, R0, 0x40, RZ, 0x3c, !PT ;  /* 0x00000040000b7812 */ /* 0x002fc600078e3cff */
[----:B------:R-:W-:Y:S04]  /*8eb0*/  STS.U16 [R8+UR11+0x7500], R20 ;  /* 0x0075001408007988 */ /* 0x000fe8000800040b */
[----:B------:R-:W-:Y:S04]  /*8ec0*/  STS.U16 [R8+UR11+0x7900], R23 ;  /* 0x0079001708007988 */ /* 0x000fe8000800040b */
[----:B------:R1:W-:Y:S04]  /*8ed0*/  STS.U16 [R8+UR11+0x7d00], R26 ;  /* 0x007d001a08007988 */ /* 0x0003e8000800040b */
[----:B------:R0:W-:Y:S04]  /*8ee0*/  STS.U16 [R11+UR11+0x4200], R132 ;  /* 0x004200840b007988 */ /* 0x0001e8000800040b */
[----:B------:R0:W-:Y:S04]  /*8ef0*/  STS.U16 [R11+UR11+0x4600], R133 ;  /* 0x004600850b007988 */ /* 0x0001e8000800040b */
[----:B------:R0:W-:Y:S04]  /*8f00*/  STS.U16 [R11+UR11+0x4a00], R126 ;  /* 0x004a007e0b007988 */ /* 0x0001e8000800040b */
[----:B------:R0:W-:Y:S04]  /*8f10*/  STS.U16 [R11+UR11+0x4e00], R127 ;  /* 0x004e007f0b007988 */ /* 0x0001e8000800040b */
[----:B------:R0:W-:Y:S04]  /*8f20*/  STS.U16 [R11+UR11+0x5200], R124 ;  /* 0x0052007c0b007988 */ /* 0x0001e8000800040b */
[----:B------:R0:W-:Y:S04]  /*8f30*/  STS.U16 [R11+UR11+0x5600], R125 ;  /* 0x0056007d0b007988 */ /* 0x0001e8000800040b */
[----:B------:R0:W-:Y:S04]  /*8f40*/  STS.U16 [R11+UR11+0x5a00], R120 ;  /* 0x005a00780b007988 */ /* 0x0001e8000800040b */
[----:B------:R0:W-:Y:S01]  /*8f50*/  STS.U16 [R11+UR11+0x5e00], R121 ;  /* 0x005e00790b007988 */ /* 0x0001e2000800040b */
[----:B-1----:R-:W-:-:S03]  /*8f60*/  LOP3.LUT R8, R0, 0x60, RZ, 0x3c, !PT ;  /* 0x0000006000087812 */ /* 0x002fc600078e3cff */
[----:B------:R-:W-:Y:S04]  /*8f70*/  STS.U16 [R11+UR11+0x6200], R6 ;  /* 0x006200060b007988 */ /* 0x000fe8000800040b */
[----:B0-----:R0:W5:Y:S04]  /*8f80*/  LDL.LU R132, [R1+0x48] ;  /* 0x0000480001847983 */ /* 0x0011680000300800 */
[----:B------:R-:W-:Y:S04]  /*8f90*/  STS.U16 [R11+UR11+0x6600], R9 ;  /* 0x006600090b007988 */ /* 0x000fe8000800040b */
[----:B------:R0:W5:Y:S04]  /*8fa0*/  LDL.LU R133, [R1+0x44] ;  /* 0x0000440001857983 */ /* 0x0001680000300800 */
        /* <DEDUP_REMOVED lines=12> */
[----:B------:R1:W-:Y:S04]  /*9070*/  STS.U16 [R8+UR11+0x4300], R118 ;  /* 0x0043007608007988 */ /* 0x0003e8000800040b */
[----:B------:R0:W-:Y:S04]  /*9080*/  STS.U16 [R8+UR11+0x4700], R119 ;  /* 0x0047007708007988 */ /* 0x0001e8000800040b */
[----:B------:R0:W-:Y:S04]  /*9090*/  STS.U16 [R8+UR11+0x4b00], R96 ;  /* 0x004b006008007988 */ /* 0x0001e8000800040b */
[----:B-1----:R1:W5:Y:S04]  /*90a0*/  LDL.LU R118, [R1+0x28] ;  /* 0x0000280001767983 */ /* 0x0023680000300800 */
[----:B0-----:R1:W5:Y:S04]  /*90b0*/  LDL.LU R119, [R1+0x24] ;  /* 0x0000240001777983 */ /* 0x0013680000300800 */
[----:B------:R1:W5:Y:S04]  /*90c0*/  LDL.LU R96, [R1+0x20] ;  /* 0x0000200001607983 */ /* 0x0003680000300800 */
[----:B------:R0:W-:Y:S04]  /*90d0*/  STS.U16 [R8+UR11+0x4f00], R97 ;  /* 0x004f006108007988 */ /* 0x0001e8000800040b */
[----:B------:R1:W-:Y:S04]  /*90e0*/  STS.U16 [R8+UR11+0x5300], R94 ;  /* 0x0053005e08007988 */ /* 0x0003e8000800040b */
[----:B------:R1:W-:Y:S04]  /*90f0*/  STS.U16 [R8+UR11+0x5700], R95 ;  /* 0x0057005f08007988 */ /* 0x0003e8000800040b */
[----:B0-----:R0:W5:Y:S04]  /*9100*/  LDL.LU R97, [R1+0x1c] ;  /* 0x00001c0001617983 */ /* 0x0011680000300800 */
[----:B-1----:R0:W5:Y:S04]  /*9110*/  LDL.LU R94, [R1+0x18] ;  /* 0x00001800015e7983 */ /* 0x0021680000300800 */
[----:B------:R0:W5:Y:S04]  /*9120*/  LDL.LU R95, [R1+0x14] ;  /* 0x00001400015f7983 */ /* 0x0001680000300800 */
[----:B------:R1:W-:Y:S04]  /*9130*/  STS.U16 [R8+UR11+0x5b00], R2 ;  /* 0x005b000208007988 */ /* 0x0003e8000800040b */
[----:B------:R-:W2:Y:S01]  /*9140*/  @!P2 LDG.E.U16 R222, desc[UR24][R46.64] ;  /* 0x000000182edea981 */ /* 0x000ea2000c1e1500 */
[----:B------:R-:W-:Y:S01]  /*9150*/  IMAD.WIDE R88, R3, 0x2, R88 ;  /* 0x0000000203587825 */ /* 0x000fe200078e0258 */
[----:B------:R-:W-:-:S02]  /*9160*/  PRMT R247, RZ, 0x7610, R247 ;  /* 0x00007610fff77816 */ /* 0x000fc400000000f7 */
[----:B------:R-:W2:Y:S04]  /*9170*/  @!P2 LDG.E.U16 R243, desc[UR24][R72.64] ;  /* 0x0000001848f3a981 */ /* 0x000ea8000c1e1500 */
[----:B-1----:R-:W2:Y:S01]  /*9180*/  LDL.LU R2, [R1+0x10] ;  /* 0x0000100001027983 */ /* 0x002ea20000300800 */
[C---:B------:R-:W-:Y:S01]  /*9190*/  IMAD.WIDE R42, R3.reuse, 0x2, R42 ;  /* 0x00000002032a7825 */ /* 0x040fe200078e022a */
[----:B------:R-:W-:Y:S02]  /*91a0*/  PRMT R248, RZ, 0x7610, R248 ;  /* 0x00007610fff87816 */ /* 0x000fe400000000f8 */
[----:B------:R-:W3:Y:S01]  /*91b0*/  @!P2 LDG.E.U16 R244, desc[UR24][R88.64] ;  /* 0x0000001858f4a981 */ /* 0x000ee2000c1e1500 */
[----:B------:R-:W-:Y:S01]  /*91c0*/  IMAD.WIDE R58, R3, 0x2, R58 ;  /* 0x00000002033a7825 */ /* 0x000fe200078e023a */
[----:B------:R-:W-:-:S03]  /*91d0*/  PRMT R249, RZ, 0x7610, R249 ;  /* 0x00007610fff97816 */ /* 0x000fc600000000f9 */
[C---:B------:R-:W-:Y:S01]  /*91e0*/  IMAD.WIDE R74, R3.reuse, 0x2, R74 ;  /* 0x00000002034a7825 */ /* 0x040fe200078e024a */
[----:B------:R-:W-:Y:S01]  /*91f0*/  PRMT R250, RZ, 0x7610, R250 ;  /* 0x00007610fffa7816 */ /* 0x000fe200000000fa */
[----:B------:R-:W3:Y:S02]  /*9200*/  @!P2 LDG.E.U16 R245, desc[UR24][R42.64] ;  /* 0x000000182af5a981 */ /* 0x000ee4000c1e1500 */
[C---:B------:R-:W-:Y:S01]  /*9210*/  IMAD.WIDE R90, R3.reuse, 0x2, R90 ;  /* 0x00000002035a7825 */ /* 0x040fe200078e025a */
[----:B------:R-:W-:Y:S01]  /*9220*/  PRMT R251, RZ, 0x7610, R251 ;  /* 0x00007610fffb7816 */ /* 0x000fe200000000fb */
[----:B------:R-:W4:Y:S02]  /*9230*/  @!P2 LDG.E.U16 R246, desc[UR24][R58.64] ;  /* 0x000000183af6a981 */ /* 0x000f24000c1e1500 */
[C---:B------:R-:W-:Y:S01]  /*9240*/  IMAD.WIDE R44, R3.reuse, 0x2, R44 ;  /* 0x00000002032c7825 */ /* 0x040fe200078e022c */
[----:B------:R-:W-:Y:S01]  /*9250*/  PRMT R252, RZ, 0x7610, R252 ;  /* 0x00007610fffc7816 */ /* 0x000fe200000000fc */
[----:B------:R-:W4:Y:S02]  /*9260*/  @!P2 LDG.E.U16 R247, desc[UR24][R74.64] ;  /* 0x000000184af7a981 */ /* 0x000f24000c1e1500 */
[----:B------:R-:W-:-:S02]  /*9270*/  IMAD.WIDE R60, R3, 0x2, R60 ;  /* 0x00000002033c7825 */ /* 0x000fc400078e023c */
[----:B------:R-:W4:Y:S02]  /*9280*/  @!P2 LDG.E.U16 R248, desc[UR24][R90.64] ;  /* 0x000000185af8a981 */ /* 0x000f24000c1e1500 */
[C---:B------:R-:W-:Y:S02]  /*9290*/  IMAD.WIDE R76, R3.reuse, 0x2, R76 ;  /* 0x00000002034c7825 */ /* 0x040fe400078e024c */
[----:B------:R-:W4:Y:S02]  /*92a0*/  @!P2 LDG.E.U16 R249, desc[UR24][R44.64] ;  /* 0x000000182cf9a981 */ /* 0x000f24000c1e1500 */
[----:B------:R-:W-:Y:S02]  /*92b0*/  IMAD.WIDE R92, R3, 0x2, R92 ;  /* 0x00000002035c7825 */ /* 0x000fe400078e025c */
[----:B------:R-:W4:Y:S04]  /*92c0*/  @!P2 LDG.E.U16 R250, desc[UR24][R60.64] ;  /* 0x000000183cfaa981 */ /* 0x000f28000c1e1500 */
[----:B------:R-:W4:Y:S04]  /*92d0*/  @!P2 LDG.E.U16 R251, desc[UR24][R76.64] ;  /* 0x000000184cfba981 */ /* 0x000f28000c1e1500 */
[----:B------:R-:W4:Y:S04]  /*92e0*/  @!P2 LDG.E.U16 R252, desc[UR24][R92.64] ;  /* 0x000000185cfca981 */ /* 0x000f28000c1e1500 */
[----:B------:R1:W-:Y:S04]  /*92f0*/  STS.U16 [R8+UR11+0x5f00], R5 ;  /* 0x005f000508007988 */ /* 0x0003e8000800040b */
[----:B-1----:R0:W5:Y:S04]  /*9300*/  LDL.LU R5, [R1+0xc] ;  /* 0x00000c0001057983 */ /* 0x0021680000300800 */
[----:B------:R-:W-:Y:S04]  /*9310*/  STS.U16 [R8+UR11+0x6300], R7 ;  /* 0x0063000708007988 */ /* 0x000fe8000800040b */
[----:B------:R-:W-:Y:S04]  /*9320*/  STS.U16 [R8+UR11+0x6700], R10 ;  /* 0x0067000a08007988 */ /* 0x000fe8000800040b */
[----:B------:R-:W-:Y:S04]  /*9330*/  STS.U16 [R8+UR11+0x6b00], R13 ;  /* 0x006b000d08007988 */ /* 0x000fe8000800040b */
[----:B------:R-:W-:Y:S04]  /*9340*/  STS.U16 [R8+UR11+0x6f00], R16 ;  /* 0x006f001008007988 */ /* 0x000fe8000800040b */
[----:B------:R-:W-:Y:S04]  /*9350*/  STS.U16 [R8+UR11+0x7300], R19 ;  /* 0x0073001308007988 */ /* 0x000fe8000800040b */
[----:B------:R-:W-:Y:S04]  /*9360*/  STS.U16 [R8+UR11+0x7700], R22 ;  /* 0x0077001608007988 */ /* 0x000fe8000800040b */
[----:B------:R-:W-:Y:S04]  /*9370*/  STS.U16 [R8+UR11+0x7b00], R25 ;  /* 0x007b001908007988 */ /* 0x000fe8000800040b */
[----:B------:R1:W-:Y:S01]  /*9380*/  STS.U16 [R8+UR11+0x7f00], R28 ;  /* 0x007f001c08007988 */ /* 0x0003e2000800040b */
[----:B------:R-:W-:-:S04]  /*9390*/  ULEA UR12, UR8, UR11, 0x3 ;  /* 0x0000000b080c7291 */ /* 0x000fc8000f8e18ff */
[----:B------:R-:W-:Y:S01]  /*93a0*/  UIADD3 UR12, UPT, UPT, UR12, 0xc000, URZ ;  /* 0x0000c0000c0c7890 */ /* 0x000fe2000fffe0ff */
[C---:B--2---:R-:W-:Y:S01]  /*93b0*/  LOP3.LUT R11, R2.reuse, 0x10, RZ, 0x3c, !PT ;  /* 0x00000010020b7812 */ /* 0x044fe200078e3cff */
[----:B------:R-:W-:Y:S01]  /*93c0*/  STS.U16 [R2+UR11+0xa000], R29 ;  /* 0x00a0001d02007988 */ /* 0x000fe2000800040b */
[----:B-1----:R-:W-:-:S03]  /*93d0*/  LOP3.LUT R8, R2, 0x20, RZ, 0x3c, !PT ;  /* 0x0000002002087812 */ /* 0x002fc600078e3cff */
[----:B------:R-:W-:Y:S04]  /*93e0*/  STS.U16 [R2+UR11+0xa400], R222 ;  /* 0x00a400de02007988 */ /* 0x000fe8000800040b */
[----:B------:R-:W-:Y:S04]  /*93f0*/  STS.U16 [R2+UR11+0xa800], R223 ;  /* 0x00a800df02007988 */ /* 0x000fe8000800040b */
[----:B---3--:R-:W-:Y:S04]  /*9400*/  STS.U16 [R2+UR11+0xac00], R224 ;  /* 0x00ac00e002007988 */ /* 0x008fe8000800040b */
[----:B------:R-:W-:Y:S04]  /*9410*/  STS.U16 [R11+UR11+0xa080], R225 ;  /* 0x00a080e10b007988 */ /* 0x000fe8000800040b */
[----:B------:R-:W-:Y:S04]  /*9420*/  STS.U16 [R11+UR11+0xa480], R226 ;  /* 0x00a480e20b007988 */ /* 0x000fe8000800040b */
[----:B------:R-:W-:Y:S04]  /*9430*/  STS.U16 [R11+UR11+0xa880], R227 ;  /* 0x00a880e30b007988 */ /* 0x000fe8000800040b */
[----:B------:R1:W-:Y:S04]  /*9440*/  STS.U16 [R11+UR11+0xac80], R228 ;  /* 0x00ac80e40b007988 */ /* 0x0003e8000800040b */
[----:B------:R-:W-:Y:S04]  /*9450*/  STS.U16 [R8+UR11+0xa100], R229 ;  /* 0x00a100e508007988 */ /* 0x000fe8000800040b */
[----:B------:R-:W-:Y:S01]  /*9460*/  STS.U16 [R8+UR11+0xa500], R230 ;  /* 0x00a500e608007988 */ /* 0x000fe2000800040b */
[----:B-1----:R-:W-:-:S03]  /*9470*/  LOP3.LUT R11, R2, 0x30, RZ, 0x3c, !PT ;  /* 0x00000030020b7812 */ /* 0x002fc600078e3cff */
[----:B------:R-:W-:Y:S04]  /*9480*/  STS.U16 [R8+UR11+0xa900], R231 ;  /* 0x00a900e708007988 */ /* 0x000fe8000800040b */
[----:B------:R1:W-:Y:S01]  /*9490*/  STS.U16 [R8+UR11+0xad00], R232 ;  /* 0x00ad00e808007988 */ /* 0x0003e2000800040b */
[----:B------:R-:W-:-:S03]  /*94a0*/  LOP3.LUT R6, R2, 0x50, RZ, 0x3c, !PT ;  /* 0x0000005002067812 */ /* 0x000fc600078e3cff */
[----:B------:R-:W-:Y:S04]  /*94b0*/  STS.U16 [R11+UR11+0xa180], R233 ;  /* 0x00a180e90b007988 */ /* 0x000fe8000800040b */
[----:B------:R-:W-:Y:S01]  /*94c0*/  STS.U16 [R11+UR11+0xa580], R234 ;  /* 0x00a580ea0b007988 */ /* 0x000fe2000800040b */
[----:B-1----:R-:W-:-:S03]  /*94d0*/  LOP3.LUT R8, R2, 0x40, RZ, 0x3c, !PT ;  /* 0x0000004002087812 */ /* 0x002fc600078e3cff */
[----:B------:R-:W-:Y:S04]  /*94e0*/  STS.U16 [R11+UR11+0xa980], R235 ;  /* 0x00a980eb0b007988 */ /* 0x000fe8000800040b */
[----:B------:R-:W-:Y:S04]  /*94f0*/  STS.U16 [R11+UR11+0xad80], R236 ;  /* 0x00ad80ec0b007988 */ /* 0x000fe8000800040b */
[----:B----4-:R-:W-:Y:S04]  /*9500*/  STS.U16 [R8+UR11+0xa200], R237 ;  /* 0x00a200ed08007988 */ /* 0x010fe8000800040b */
[----:B------:R-:W-:Y:S04]  /*9510*/  STS.U16 [R8+UR11+0xa600], R238 ;  /* 0x00a600ee08007988 */ /* 0x000fe8000800040b */
[----:B------:R-:W-:Y:S04]  /*9520*/  STS.U16 [R8+UR11+0xaa00], R239 ;  /* 0x00aa00ef08007988 */ /* 0x000fe8000800040b */
[----:B------:R1:W-:Y:S04]  /*9530*/  STS.U16 [R8+UR11+0xae00], R240 ;  /* 0x00ae00f008007988 */ /* 0x0003e8000800040b */
[----:B------:R-:W-:Y:S04]  /*9540*/  STS.U16 [R6+UR11+0xa280], R241 ;  /* 0x00a280f106007988 */ /* 0x000fe8000800040b */
[----:B------:R-:W-:Y:S01]  /*9550*/  STS.U16 [R6+UR11+0xa680], R242 ;  /* 0x00a680f206007988 */ /* 0x000fe2000800040b */
[----:B-1----:R-:W-:-:S03]  /*9560*/  LOP3.LUT R8, R2, 0x60, RZ, 0x3c, !PT ;  /* 0x0000006002087812 */ /* 0x002fc600078e3cff */
[----:B------:R-:W-:Y:S04]  /*9570*/  STS.U16 [R6+UR11+0xaa80], R243 ;  /* 0x00aa80f306007988 */ /* 0x000fe8000800040b */
[----:B------:R1:W-:Y:S04]  /*9580*/  STS.U16 [R6+UR11+0xae80], R244 ;  /* 0x00ae80f406007988 */ /* 0x0003e8000800040b */
[----:B------:R0:W-:Y:S04]  /*9590*/  STS.U16 [R8+UR11+0xa300], R245 ;  /* 0x00a300f508007988 */ /* 0x0001e8000800040b */
[----:B------:R0:W-:Y:S01]  /*95a0*/  STS.U16 [R8+UR11+0xa700], R246 ;  /* 0x00a700f608007988 */ /* 0x0001e2000800040b */
[----:B-1----:R-:W-:-:S03]  /*95b0*/  LOP3.LUT R6, R2, 0x70, RZ, 0x3c, !PT ;  /* 0x0000007002067812 */ /* 0x002fc600078e3cff */
[----:B------:R0:W-:Y:S04]  /*95c0*/  STS.U16 [R8+UR11+0xab00], R247 ;  /* 0x00ab00f708007988 */ /* 0x0001e8000800040b */
[----:B------:R0:W-:Y:S04]  /*95d0*/  STS.U16 [R8+UR11+0xaf00], R248 ;  /* 0x00af00f808007988 */ /* 0x0001e8000800040b */
[----:B------:R0:W-:Y:S04]  /*95e0*/  STS.U16 [R6+UR11+0xa380], R249 ;  /* 0x00a380f906007988 */ /* 0x0001e8000800040b */
[----:B------:R0:W-:Y:S04]  /*95f0*/  STS.U16 [R6+UR11+0xa780], R250 ;  /* 0x00a780fa06007988 */ /* 0x0001e8000800040b */
[----:B------:R0:W-:Y:S04]  /*9600*/  STS.U16 [R6+UR11+0xab80], R251 ;  /* 0x00ab80fb06007988 */ /* 0x0001e8000800040b */
[----:B------:R0:W-:Y:S01]  /*9610*/  STS.U16 [R6+UR11+0xaf80], R252 ;  /* 0x00af80fc06007988 */ /* 0x0001e2000800040b */
[----:B------:R1:W-:Y:S06]  /*9620*/  MEMBAR.ALL.CTA ;  /* 0x0000000000007992 */ /* 0x0003ec0000008000 */
[----:B-1----:R-:W1:Y:S02]  /*9630*/  FENCE.VIEW.ASYNC.S ;  /* 0x00000000000073c6 */ /* 0x002e640000000000 */
[----:B-1----:R-:W-:Y:S06]  /*9640*/  BAR.SYNC.DEFER_BLOCKING 0x0 ;  /* 0x0000000000007b1d */ /* 0x002fec0000010000 */
[----:B------:R-:W-:Y:S05]  /*9650*/  @P0 BRA `(.L_x_9) ;  /* 0x00000000007c0947 */ /* 0x000fea0003800000 */
[----:B------:R-:W-:Y:S01]  /*9660*/  UMOV UR15, 0x40004040 ;  /* 0x40004040000f7882 */ /* 0x000fe20000000000 */
[----:B------:R-:W-:Y:S01]  /*9670*/  UMOV UR17, 0x40004040 ;  /* 0x4000404000117882 */ /* 0x000fe20000000000 */
[----:B------:R-:W-:Y:S01]  /*9680*/  UMOV UR18, 0x0 ;  /* 0x0000000000127882 */ /* 0x000fe20000000000 */
[----:B------:R-:W-:Y:S01]  /*9690*/  UMOV UR19, 0x4088010 ;  /* 0x0408801000137882 */ /* 0x000fe20000000000 */
[----:B------:R-:W-:Y:S01]  /*96a0*/  UMOV UR50, 0x0 ;  /* 0x0000000000327882 */ /* 0x000fe20000000000 */
[----:B------:R-:W-:Y:S01]  /*96b0*/  UMOV UR51, 0x4088010 ;  /* 0x0408801000337882 */ /* 0x000fe20000000000 */
        /* <DEDUP_REMOVED lines=25> */
.L_x_9:
[----:B------:R-:W-:Y:S01]  /*9850*/  UIADD3 UR8, UPT, UPT, UR8, 0x1, URZ ;  /* 0x0000000108087890 */ /* 0x000fe2000fffe0ff */
[----:B-----5:R-:W-:Y:S01]  /*9860*/  VIADD R5, R5, 0xffffffff ;  /* 0xffffffff05057836 */ /* 0x020fe20000000000 */
[----:B------:R-:W-:Y:S02]  /*9870*/  UIADD3 UR13, UPT, UPT, UR13, -0x80, URZ ;  /* 0xffffff800d0d7890 */ /* 0x000fe4000fffe0ff */
[----:B------:R-:W-:Y:S02]  /*9880*/  UISETP.GT.AND UP1, UPT, UR8, 0x1, UPT ;  /* 0x000000010800788c */ /* 0x000fe4000bf24270 */
[----:B------:R-:W-:Y:S02]  /*9890*/  ISETP.NE.U32.AND P2, PT, R5, RZ, PT ;  /* 0x000000ff0500720c */ /* 0x000fe40003f45070 */
[----:B-1----:R-:W-:Y:S02]  /*98a0*/  USEL UR4, URZ, 0x1, !UP1 ;  /* 0x00000001ff047887 */ /* 0x002fe4000c800000 */
[----:B------:R-:W-:-:S02]  /*98b0*/  USEL UR8, UR8, URZ, !UP1 ;  /* 0x000000ff08087287 */ /* 0x000fc4000c800000 */
[----:B------:R-:W-:-:S03]  /*98c0*/  ULOP3.LUT UR6, UR5, UR4, URZ, 0x3c, !UPT ;  /* 0x0000000405067292 */ /* 0x000fc6000f8e3cff */
[----:B------:R-:W-:-:S04]  /*98d0*/  UMOV UR4, UR5 ;  /* 0x0000000500047c82 */ /* 0x000fc80008000000 */
[----:B------:R-:W-:Y:S01]  /*98e0*/  UMOV UR5, UR6 ;  /* 0x0000000600057c82 */ /* 0x000fe20008000000 */
[----:B------:R-:W-:Y:S05]  /*98f0*/  @P2 BRA `(.L_x_10) ;  /* 0xffffffd0007c2947 */ /* 0x000fea000383ffff */
.L_x_7:
[----:B0-----:R-:W2:Y:S02]  /*9900*/  LDL.LU R6, [R1+0x4] ;  /* 0x0000040001067983 */ /* 0x001ea40000300800 */
[----:B--2---:R-:W-:-:S13]  /*9910*/  ISETP.GE.AND P0, PT, R6, 0x80, PT ;  /* 0x000000800600780c */ /* 0x004fda0003f06270 */
[----:B------:R-:W-:Y:S05]  /*9920*/  @!P0 BRA `(.L_x_11) ;  /* 0x0000000000108947 */ /* 0x000fea0003800000 */
[----:B------:R-:W-:-:S06]  /*9930*/  USHF.L.U32 UR4, UR4, 0x1f, URZ ;  /* 0x0000001f04047899 */ /* 0x000fcc00080006ff */
[----:B------:R-:W-:-:S04]  /*9940*/  IMAD.U32 R0, RZ, RZ, UR4 ;  /* 0x00000004ff007e24 */ /* 0x000fc8000f8e00ff */
[----:B------:R-:W0:Y:S02]  /*9950*/  SYNCS.PHASECHK.TRANS64.TRYWAIT P0, [UR12], R0 ;  /* 0x00000000ff0075a7 */ /* 0x000e24000800110c */
[----:B0-----:R-:W-:Y:S05]  /*9960*/  @!P0 BRA `(.L_x_12) ;  /* 0x0000000c00108947 */ /* 0x001fea0003800000 */
.L_x_11:
[----:B------:R-:W2:Y:S01]  /*9970*/  LDL.LU R27, [R1] ;  /* 0x00000000011b7983 */ /* 0x000ea20000300800 */
[----:B------:R-:W0:Y:S03]  /*9980*/  LDCU UR4, c[0x0][0x3b4] ;  /* 0x00007680ff0477ac */ /* 0x000e260008000800 */
[----:B------:R-:W0:Y:S01]  /*9990*/  LDL.LU R26, [R1+0x8] ;  /* 0x00000800011a7983 */ /* 0x000e220000300800 */
[----:B------:R-:W1:Y:S01]  /*99a0*/  LDCU.128 UR12, c[0x0][0x390] ;  /* 0x00007200ff0c77ac */ /* 0x000e620008000c00 */
[----:B------:R-:W-:Y:S06]  /*99b0*/  BAR.SYNC.DEFER_BLOCKING 0x0 ;  /* 0x0000000000007b1d */ /* 0x000fec0000010000 */
[----:B------:R-:W3:Y:S01]  /*99c0*/  S2R R24, SR_TID.X ;  /* 0x0000000000187919 */ /* 0x000ee20000002100 */
[----:B------:R-:W4:Y:S01]  /*99d0*/  S2R R22, SR_TID.X ;  /* 0x0000000000167919 */ /* 0x000f220000002100 */
[----:B------:R-:W5:Y:S01]  /*99e0*/  S2R R28, SR_CgaCtaId ;  /* 0x00000000001c7919 */ /* 0x000f620000008800 */
[----:B------:R-:W1:Y:S02]  /*99f0*/  @!P1 SYNCS.CCTL.IV [UR11+0xc000] ;  /* 0x00c00000ff0099b1 */ /* 0x000e64000800000b */
[----:B-1----:R-:W-:Y:S06]  /*9a00*/  BAR.SYNC.DEFER_BLOCKING 0x0 ;  /* 0x0000000000007b1d */ /* 0x002fec0000010000 */
[----:B------:R-:W-:Y:S01]  /*9a10*/  LDTM.16dp32bit_t0_t15.x16 R4, tmem[UR10] ;  /* 0x0000000a000479ee */ /* 0x000fe20008a00000 */
[----:B------:R-:W1:Y:S01]  /*9a20*/  LDTM.16dp32bit_t16_t31.x16 R4, tmem[UR10+0x10] ;  /* 0x0000100a000479ee */ /* 0x000e620008a20000 */
[----:B---3--:R-:W-:-:S02]  /*9a30*/  IMAD.SHL.U32 R0, R24, 0x10, RZ ;  /* 0x0000001018007824 */ /* 0x008fc400078e00ff */
[C---:B------:R-:W-:Y:S02]  /*9a40*/  IMAD.SHL.U32 R3, R24.reuse, 0x80, RZ ;  /* 0x0000008018037824 */ /* 0x040fe400078e00ff */
[----:B------:R-:W-:Y:S01]  /*9a50*/  IMAD.SHL.U32 R2, R24, 0x8, RZ ;  /* 0x0000000818027824 */ /* 0x000fe200078e00ff */
[----:B------:R-:W-:Y:S02]  /*9a60*/  LOP3.LUT R0, R0, 0xf0, RZ, 0xc0, !PT ;  /* 0x000000f000007812 */ /* 0x000fe400078ec0ff */
[----:B------:R-:W-:Y:S02]  /*9a70*/  LOP3.LUT R3, R3, 0x800, RZ, 0xc0, !PT ;  /* 0x0000080003037812 */ /* 0x000fe400078ec0ff */
[----:B------:R-:W-:Y:S01]  /*9a80*/  LOP3.LUT R2, R2, 0x300, RZ, 0xc0, !PT ;  /* 0x0000030002027812 */ /* 0x000fe200078ec0ff */
[----:B------:R-:W3:Y:S01]  /*9a90*/  @!P1 SYNCS.CCTL.IV [UR11+0xc008] ;  /* 0x00c00800ff0099b1 */ /* 0x000ee2000800000b */
[----:B------:R-:W-:Y:S01]  /*9aa0*/  IADD3 R3, PT, PT, R0, UR11, R3 ;  /* 0x0000000b00037c10 */ /* 0x000fe2000fffe003 */
[----:B------:R-:W-:Y:S01]  /*9ab0*/  NOP ;  /* 0x0000000000007918 */ /* 0x000fe20000000000 */
[----:B----4-:R-:W-:Y:S01]  /*9ac0*/  LOP3.LUT R25, R22, 0x7f, RZ, 0xc0, !PT ;  /* 0x0000007f16197812 */ /* 0x010fe200078ec0ff */
[----:B-----5:R-:W-:Y:S01]  /*9ad0*/  IMAD.SHL.U32 R0, R28, 0x20, RZ ;  /* 0x000000201c007824 */ /* 0x020fe200078e00ff */
[----:B------:R-:W-:Y:S01]  /*9ae0*/  SHF.R.U32.HI R24, RZ, 0x6, R24 ;  /* 0x00000006ff187819 */ /* 0x000fe20000011618 */
[----:B------:R-:W-:Y:S01]  /*9af0*/  IMAD.IADD R2, R2, 0x1, R3 ;  /* 0x0000000102027824 */ /* 0x000fe200078e0203 */
[----:B-1----:R-:W-:-:S02]  /*9b00*/  F2FP.F16.F32.PACK_AB R4, R6, R4 ;  /* 0x000000040604723e */ /* 0x002fc400000000ff */
[----:B------:R-:W-:Y:S02]  /*9b10*/  F2FP.F16.F32.PACK_AB R20, R7, R5 ;  /* 0x000000050714723e */ /* 0x000fe400000000ff */
[----:B------:R-:W-:Y:S02]  /*9b20*/  F2FP.F16.F32.PACK_AB R5, R10, R8 ;  /* 0x000000080a05723e */ /* 0x000fe400000000ff */
[----:B------:R-:W-:Y:S02]  /*9b30*/  F2FP.F16.F32.PACK_AB R21, R11, R9 ;  /* 0x000000090b15723e */ /* 0x000fe400000000ff */
[----:B------:R-:W-:Y:S02]  /*9b40*/  F2FP.F16.F32.PACK_AB R6, R14, R12 ;  /* 0x0000000c0e06723e */ /* 0x000fe400000000ff */
[----:B------:R-:W-:Y:S02]  /*9b50*/  F2FP.F16.F32.PACK_AB R22, R15, R13 ;  /* 0x0000000d0f16723e */ /* 0x000fe400000000ff */
[----:B------:R-:W-:-:S02]  /*9b60*/  F2FP.F16.F32.PACK_AB R7, R18, R16 ;  /* 0x000000101207723e */ /* 0x000fc400000000ff */
[----:B------:R-:W-:Y:S02]  /*9b70*/  F2FP.F16.F32.PACK_AB R23, R19, R17 ;  /* 0x000000111317723e */ /* 0x000fe400000000ff */
[----:B------:R-:W-:Y:S01]  /*9b80*/  LEA R10, R25, UR11, 0x4 ;  /* 0x0000000b190a7c11 */ /* 0x000fe2000f8e20ff */
[----:B---3--:R-:W-:Y:S01]  /*9b90*/  STS.128 [R2], R4 ;  /* 0x0000000402007388 */ /* 0x008fe20000000c00 */
[----:B------:R-:W1:Y:S01]  /*9ba0*/  LDC R25, c[0x0][0x3b8] ;  /* 0x0000ee00ff197b82 */ /* 0x000e620000000800 */
[----:B------:R-:W-:Y:S02]  /*9bb0*/  LOP3.LUT R3, R0, 0x20, RZ, 0xc0, !PT ;  /* 0x0000002000037812 */ /* 0x000fe400078ec0ff */
[----:B------:R-:W-:Y:S01]  /*9bc0*/  STS.128 [R2+0x400], R20 ;  /* 0x0004001402007388 */ /* 0x000fe20000000c00 */
[----:B------:R-:W-:-:S04]  /*9bd0*/  SGXT.U32 R24, R24, 0x1 ;  /* 0x000000011818781a */ /* 0x000fc80000000000 */
[----:B------:R-:W-:Y:S06]  /*9be0*/  BAR.SYNC.DEFER_BLOCKING 0x0 ;  /* 0x0000000000007b1d */ /* 0x000fec0000010000 */
[----:B------:R-:W3:Y:S04]  /*9bf0*/  LDS.128 R12, [R10] ;  /* 0x000000000a0c7984 */ /* 0x000ee80000000c00 */
[----:B------:R-:W4:Y:S01]  /*9c00*/  LDS.128 R16, [R10+0x800] ;  /* 0x000800000a107984 */ /* 0x000f220000000c00 */
[----:B---3--:R-:W-:-:S02]  /*9c10*/  PRMT R9, R12, 0x7632, R9 ;  /* 0x000076320c097816 */ /* 0x008fc40000000009 */
[----:B--2---:R-:W-:Y:S01]  /*9c20*/  LOP3.LUT R24, R27, R24, R3, 0xfe, !PT ;  /* 0x000000181b187212 */ /* 0x004fe200078efe03 */
[C---:B0-----:R-:W-:Y:S01]  /*9c30*/  IMAD R0, R26.reuse, UR4, RZ ;  /* 0x000000041a007c24 */ /* 0x041fe2000f8e02ff */
[----:B------:R-:W-:-:S03]  /*9c40*/  ISETP.GE.AND P0, PT, R26, UR14, PT ;  /* 0x0000000e1a007c0c */ /* 0x000fc6000bf06270 */
[C---:B-1----:R-:W-:Y:S01]  /*9c50*/  IMAD R3, R24.reuse, R25, RZ ;  /* 0x0000001918037224 */ /* 0x042fe200078e02ff */
[----:B------:R-:W-:Y:S02]  /*9c60*/  LOP3.LUT R2, R24, 0x2, RZ, 0xfc, !PT ;  /* 0x0000000218027812 */ /* 0x000fe400078efcff */
[----:B------:R-:W-:Y:S02]  /*9c70*/  LEA R21, P1, R0, UR12, 0x1 ;  /* 0x0000000c00157c11 */ /* 0x000fe4000f8208ff */
[----:B------:R-:W-:Y:S02]  /*9c80*/  ISETP.LT.AND P4, PT, R2, UR15, !P0 ;  /* 0x0000000f02007c0c */ /* 0x000fe4000c781270 */
[----:B------:R-:W-:Y:S01]  /*9c90*/  LEA.HI.X.SX32 R23, R0, UR13, 0x1, P1 ;  /* 0x0000000d00177c11 */ /* 0x000fe200088f0eff */
[----:B------:R-:W-:Y:S01]  /*9ca0*/  IMAD R0, R25, 0x2, R3 ;  /* 0x0000000219007824 */ /* 0x000fe200078e0203 */
[C---:B------:R-:W-:Y:S02]  /*9cb0*/  ISETP.LT.AND P5, PT, R24.reuse, UR15, !P0 ;  /* 0x0000000f18007c0c */ /* 0x040fe4000c7a1270 */
[----:B------:R-:W-:Y:S01]  /*9cc0*/  LEA R2, P1, R3, R21, 0x1 ;  /* 0x0000001503027211 */ /* 0x000fe200078208ff */
[----:B------:R-:W-:Y:S01]  /*9cd0*/  IMAD R8, R25, 0x2, R0 ;  /* 0x0000000219087824 */ /* 0x000fe200078e0200 */
[----:B------:R-:W-:-:S02]  /*9ce0*/  LOP3.LUT R4, R24, 0x8, RZ, 0xfc, !PT ;  /* 0x0000000818047812 */ /* 0x000fc400078efcff */
[----:B------:R-:W-:Y:S02]  /*9cf0*/  LEA.HI.X.SX32 R3, R3, R23, 0x1, P1 ;  /* 0x0000001703037211 */ /* 0x000fe400008f0eff */
[----:B------:R-:W-:Y:S02]  /*9d00*/  LOP3.LUT R5, R24, 0x6, RZ, 0xfc, !PT ;  /* 0x0000000618057812 */ /* 0x000fe400078efcff */
[----:B------:R-:W-:Y:S02]  /*9d10*/  ISETP.LT.AND P1, PT, R4, UR15, !P0 ;  /* 0x0000000f04007c0c */ /* 0x000fe4000c721270 */
[----:B------:R-:W-:Y:S01]  /*9d20*/  LOP3.LUT R6, R24, 0x4, RZ, 0xfc, !PT ;  /* 0x0000000418067812 */ /* 0x000fe200078efcff */
[----:B------:R0:W-:Y:S01]  /*9d30*/  @P5 STG.E.U16 desc[UR24][R2.64], R12 ;  /* 0x0000000c02005986 */ /* 0x0001e2000c101518 */
[----:B------:R-:W-:Y:S02]  /*9d40*/  LEA R4, P6, R0, R21, 0x1 ;  /* 0x0000001500047211 */ /* 0x000fe400078c08ff */
[----:B------:R-:W-:-:S02]  /*9d50*/  ISETP.LT.AND P2, PT, R5, UR15, !P0 ;  /* 0x0000000f05007c0c */ /* 0x000fc4000c741270 */
[----:B------:R-:W-:Y:S02]  /*9d60*/  ISETP.LT.AND P3, PT, R6, UR15, !P0 ;  /* 0x0000000f06007c0c */ /* 0x000fe4000c761270 */
[----:B------:R-:W-:Y:S02]  /*9d70*/  LOP3.LUT R7, R24, 0xa, RZ, 0xfc, !PT ;  /* 0x0000000a18077812 */ /* 0x000fe400078efcff */
[----:B------:R-:W-:Y:S02]  /*9d80*/  LEA.HI.X.SX32 R5, R0, R23, 0x1, P6 ;  /* 0x0000001700057211 */ /* 0x000fe400030f0eff */
[C---:B------:R-:W-:Y:S02]  /*9d90*/  LEA R6, P6, R8.reuse, R21, 0x1 ;  /* 0x0000001508067211 */ /* 0x040fe400078c08ff */
[----:B------:R-:W-:Y:S01]  /*9da0*/  ISETP.LT.AND P5, PT, R7, UR15, !P0 ;  /* 0x0000000f07007c0c */ /* 0x000fe2000c7a1270 */
[----:B------:R1:W-:Y:S01]  /*9db0*/  @P4 STG.E.U16 desc[UR24][R4.64], R9 ;  /* 0x0000000904004986 */ /* 0x0003e2000c101518 */
[----:B------:R-:W-:Y:S01]  /*9dc0*/  LEA.HI.X.SX32 R7, R8, R23, 0x1, P6 ;  /* 0x0000001708077211 */ /* 0x000fe200030f0eff */
[----:B------:R-:W-:Y:S01]  /*9dd0*/  IMAD R8, R25, 0x2, R8 ;  /* 0x0000000219087824 */ /* 0x000fe200078e0208 */
[----:B------:R-:W-:-:S02]  /*9de0*/  LOP3.LUT R0, R24, 0xc, RZ, 0xfc, !PT ;  /* 0x0000000c18007812 */ /* 0x000fc400078efcff */
[----:B0-----:R-:W-:Y:S01]  /*9df0*/  LOP3.LUT R3, R24, 0xe, RZ, 0xfc, !PT ;  /* 0x0000000e18037812 */ /* 0x001fe200078efcff */
[----:B------:R0:W-:Y:S01]  /*9e00*/  @P3 STG.E.U16 desc[UR24][R6.64], R13 ;  /* 0x0000000d06003986 */ /* 0x0001e2000c101518 */
[----:B------:R-:W-:Y:S01]  /*9e10*/  ISETP.LT.AND P4, PT, R0, UR15, !P0 ;  /* 0x0000000f00007c0c */ /* 0x000fe2000c781270 */
[----:B------:R-:W-:Y:S01]  /*9e20*/  IMAD R0, R25, 0x2, R8 ;  /* 0x0000000219007824 */ /* 0x000fe200078e0208 */
[C---:B------:R-:W-:Y:S02]  /*9e30*/  LEA R2, P6, R8.reuse, R21, 0x1 ;  /* 0x0000001508027211 */ /* 0x040fe400078c08ff */
[----:B------:R-:W-:Y:S01]  /*9e40*/  ISETP.LT.AND P3, PT, R3, UR15, !P0 ;  /* 0x0000000f03007c0c */ /* 0x000fe2000c761270 */
[----:B-1----:R-:W-:Y:S01]  /*9e50*/  IMAD R5, R25, 0x2, R0 ;  /* 0x0000000219057824 */ /* 0x002fe200078e0200 */
[----:B------:R-:W-:Y:S02]  /*9e60*/  LEA.HI.X.SX32 R3, R8, R23, 0x1, P6 ;  /* 0x0000001708037211 */ /* 0x000fe400030f0eff */
[----:B------:R-:W-:-:S02]  /*9e70*/  LEA R8, P6, R0, R21, 0x1 ;  /* 0x0000001500087211 */ /* 0x000fc400078c08ff */
[----:B------:R-:W-:Y:S02]  /*9e80*/  LOP3.LUT R4, R24, 0x10, RZ, 0xfc, !PT ;  /* 0x0000001018047812 */ /* 0x000fe400078efcff */
[----:B0-----:R-:W-:Y:S02]  /*9e90*/  PRMT R7, R13, 0x7632, R7 ;  /* 0x000076320d077816 */ /* 0x001fe40000000007 */
[----:B------:R-:W-:Y:S01]  /*9ea0*/  LEA.HI.X.SX32 R9, R0, R23, 0x1, P6 ;  /* 0x0000001700097211 */ /* 0x000fe200030f0eff */
[----:B------:R-:W-:Y:S01]  /*9eb0*/  IMAD R0, R25, 0x2, R5 ;  /* 0x0000000219007824 */ /* 0x000fe200078e0205 */
[----:B------:R-:W-:Y:S01]  /*9ec0*/  LOP3.LUT R6, R24, 0x12, RZ, 0xfc, !PT ;  /* 0x0000001218067812 */ /* 0x000fe200078efcff */
[----:B------:R0:W-:Y:S01]  /*9ed0*/  @P2 STG.E.U16 desc[UR24][R2.64], R7 ;  /* 0x0000000702002986 */ /* 0x0001e2000c101518 */
[----:B------:R-:W-:Y:S02]  /*9ee0*/  ISETP.LT.AND P2, PT, R4, UR15, !P0 ;  /* 0x0000000f04007c0c */ /* 0x000fe4000c741270 */
[----:B------:R-:W-:Y:S01]  /*9ef0*/  LEA R4, P6, R5, R21, 0x1 ;  /* 0x0000001505047211 */ /* 0x000fe200078c08ff */
[----:B------:R1:W-:Y:S01]  /*9f00*/  @P1 STG.E.U16 desc[UR24][R8.64], R14 ;  /* 0x0000000e08001986 */ /* 0x0003e2000c101518 */
[----:B------:R-:W-:-:S02]  /*9f10*/  ISETP.LT.AND P1, PT, R6, UR15, !P0 ;  /* 0x0000000f06007c0c */ /* 0x000fc4000c721270 */
[----:B------:R-:W-:Y:S02]  /*9f20*/  LEA.HI.X.SX32 R5, R5, R23, 0x1, P6 ;  /* 0x0000001705057211 */ /* 0x000fe400030f0eff */
[----:B------:R-:W-:Y:S02]  /*9f30*/  LEA R6, P6, R0, R21, 0x1 ;  /* 0x0000001500067211 */ /* 0x000fe400078c08ff */
[----:B------:R-:W-:Y:S01]  /*9f40*/  LOP3.LUT R10, R24, 0x14, RZ, 0xfc, !PT ;  /* 0x00000014180a7812 */ /* 0x000fe200078efcff */
[C---:B0-----:R-:W-:Y:S01]  /*9f50*/  IMAD R3, R25.reuse, 0x2, R0 ;  /* 0x0000000219037824 */ /* 0x041fe200078e0200 */
[----:B------:R-:W-:Y:S02]  /*9f60*/  LEA.HI.X.SX32 R7, R0, R23, 0x1, P6 ;  /* 0x0000001700077211 */ /* 0x000fe400030f0eff */
[----:B-1----:R-:W-:Y:S01]  /*9f70*/  PRMT R9, R14, 0x7632, R9 ;  /* 0x000076320e097816 */ /* 0x002fe20000000009 */
[----:B------:R-:W-:Y:S01]  /*9f80*/  IMAD R0, R25, 0x2, R3 ;  /* 0x0000000219007824 */ /* 0x000fe200078e0203 */
[----:B------:R-:W-:-:S02]  /*9f90*/  LOP3.LUT R8, R24, 0x16, RZ, 0xfc, !PT ;  /* 0x0000001618087812 */ /* 0x000fc400078efcff */
[C---:B------:R-:W-:Y:S01]  /*9fa0*/  LEA R2, P6, R3.reuse, R21, 0x1 ;  /* 0x0000001503027211 */ /* 0x040fe200078c08ff */
[----:B------:R0:W-:Y:S01]  /*9fb0*/  @P5 STG.E.U16 desc[UR24][R4.64], R9 ;  /* 0x0000000904005986 */ /* 0x0001e2000c101518 */
[----:B------:R-:W-:Y:S02]  /*9fc0*/  ISETP.LT.AND P5, PT, R10, UR15, !P0 ;  /* 0x0000000f0a007c0c */ /* 0x000fe4000c7a1270 */
[----:B------:R-:W-:Y:S01]  /*9fd0*/  LEA.HI.X.SX32 R3, R3, R23, 0x1, P6 ;  /* 0x0000001703037211 */ /* 0x000fe200030f0eff */
[----:B------:R1:W-:Y:S01]  /*9fe0*/  @P4 STG.E.U16 desc[UR24][R6.64], R15 ;  /* 0x0000000f06004986 */ /* 0x0003e2000c101518 */
[----:B------:R-:W-:Y:S02]  /*9ff0*/  ISETP.LT.AND P4, PT, R8, UR15, !P0 ;  /* 0x0000000f08007c0c */ /* 0x000fe4000c781270 */
[----:B------:R-:W-:Y:S02]  /*a000*/  LEA R8, P6, R0, R21, 0x1 ;  /* 0x0000001500087211 */ /* 0x000fe400078c08ff */
[----:B------:R-:W-:-:S02]  /*a010*/  LOP3.LUT R10, R24, 0x18, RZ, 0xfc, !PT ;  /* 0x00000018180a7812 */ /* 0x000fc400078efcff */
[----:B------:R-:W-:Y:S01]  /*a020*/  LOP3.LUT R14, R24, 0x1c, RZ, 0xfc, !PT ;  /* 0x0000001c180e7812 */ /* 0x000fe200078efcff */
[----:B0-----:R-:W-:Y:S01]  /*a030*/  IMAD R5, R25, 0x2, R0 ;  /* 0x0000000219057824 */ /* 0x001fe200078e0200 */
[----:B------:R-:W-:Y:S02]  /*a040*/  LEA.HI.X.SX32 R9, R0, R23, 0x1, P6 ;  /* 0x0000001700097211 */ /* 0x000fe400030f0eff */
[----:B-1----:R-:W-:Y:S01]  /*a050*/  PRMT R7, R15, 0x7632, R7 ;  /* 0x000076320f077816 */ /* 0x002fe20000000007 */
[----:B------:R-:W-:Y:S01]  /*a060*/  IMAD R0, R25, 0x2, R5 ;  /* 0x0000000219007824 */ /* 0x000fe200078e0205 */
[----:B------:R-:W-:Y:S02]  /*a070*/  LEA R4, P6, R5, R21, 0x1 ;  /* 0x0000001505047211 */ /* 0x000fe400078c08ff */
[----:B------:R-:W-:Y:S01]  /*a080*/  LOP3.LUT R6, R24, 0x1a, RZ, 0xfc, !PT ;  /* 0x0000001a18067812 */ /* 0x000fe200078efcff */
[----:B------:R0:W-:Y:S01]  /*a090*/  @P3 STG.E.U16 desc[UR24][R2.64], R7 ;  /* 0x0000000702003986 */ /* 0x0001e2000c101518 */
[----:B------:R-:W-:Y:S01]  /*a0a0*/  ISETP.LT.AND P3, PT, R10, UR15, !P0 ;  /* 0x0000000f0a007c0c */ /* 0x000fe2000c761270 */
[----:B------:R-:W-:Y:S01]  /*a0b0*/  IMAD R10, R25, 0x2, R0 ;  /* 0x00000002190a7824 */ /* 0x000fe200078e0200 */
[----:B------:R-:W-:Y:S01]  /*a0c0*/  LEA.HI.X.SX32 R5, R5, R23, 0x1, P6 ;  /* 0x0000001705057211 */ /* 0x000fe200030f0eff */
[----:B----4-:R1:W-:Y:S01]  /*a0d0*/  @P2 STG.E.U16 desc[UR24][R8.64], R16 ;  /* 0x0000001008002986 */ /* 0x0103e2000c101518 */
[----:B------:R-:W-:Y:S01]  /*a0e0*/  ISETP.LT.AND P2, PT, R6, UR15, !P0 ;  /* 0x0000000f06007c0c */ /* 0x000fe2000c741270 */
[----:B------:R-:W-:Y:S01]  /*a0f0*/  IMAD R11, R25, 0x2, R10 ;  /* 0x00000002190b7824 */ /* 0x000fe200078e020a */
[----:B------:R-:W-:-:S02]  /*a100*/  LEA R6, P6, R0, R21, 0x1 ;  /* 0x0000001500067211 */ /* 0x000fc400078c08ff */
[----:B------:R-:W-:Y:S02]  /*a110*/  LOP3.LUT R24, R24, 0x1e, RZ, 0xfc, !PT ;  /* 0x0000001e18187812 */ /* 0x000fe400078efcff */
[----:B0-----:R-:W-:Y:S02]  /*a120*/  PRMT R3, R16, 0x7632, R3 ;  /* 0x0000763210037816 */ /* 0x001fe40000000003 */
[----:B------:R-:W-:Y:S01]  /*a130*/  LEA.HI.X.SX32 R7, R0, R23, 0x1, P6 ;  /* 0x0000001700077211 */ /* 0x000fe200030f0eff */
[----:B------:R-:W-:Y:S01]  /*a140*/  IMAD R0, R25, 0x2, R11 ;  /* 0x0000000219007824 */ /* 0x000fe200078e020b */
[-C--:B-1----:R-:W-:Y:S01]  /*a150*/  LEA R8, P6, R11, R21.reuse, 0x1 ;  /* 0x000000150b087211 */ /* 0x082fe200078c08ff */
[----:B------:R0:W-:Y:S01]  /*a160*/  @P1 STG.E.U16 desc[UR24][R4.64], R3 ;  /* 0x0000000304001986 */ /* 0x0001e2000c101518 */
[----:B------:R-:W-:Y:S01]  /*a170*/  LEA R2, P1, R10, R21, 0x1 ;  /* 0x000000150a027211 */ /* 0x000fe200078208ff */
[----:B------:R-:W-:Y:S01]  /*a180*/  IMAD R13, R25, 0x2, R0 ;  /* 0x00000002190d7824 */ /* 0x000fe200078e0200 */
[----:B------:R-:W-:Y:S01]  /*a190*/  LEA.HI.X.SX32 R9, R11, R23, 0x1, P6 ;  /* 0x000000170b097211 */ /* 0x000fe200030f0eff */
[----:B------:R1:W-:Y:S03]  /*a1a0*/  @P5 STG.E.U16 desc[UR24][R6.64], R17 ;  /* 0x0000001106005986 */ /* 0x0003e6000c101518 */
[----:B------:R-:W-:-:S02]  /*a1b0*/  LEA R12, P6, R13, R21, 0x1 ;  /* 0x000000150d0c7211 */ /* 0x000fc400078c08ff */
[----:B0-----:R-:W-:Y:S01]  /*a1c0*/  LEA.HI.X.SX32 R3, R10, R23, 0x1, P1 ;  /* 0x000000170a037211 */ /* 0x001fe200008f0eff */
[----:B------:R-:W-:Y:S01]  /*a1d0*/  IMAD R5, R25, 0x2, R13 ;  /* 0x0000000219057824 */ /* 0x000fe200078e020d */
[C---:B------:R-:W-:Y:S02]  /*a1e0*/  LEA R10, P1, R0.reuse, R21, 0x1 ;  /* 0x00000015000a7211 */ /* 0x040fe400078208ff */
[-C--:B------:R-:W-:Y:S02]  /*a1f0*/  LEA.HI.X.SX32 R13, R13, R23.reuse, 0x1, P6 ;  /* 0x000000170d0d7211 */ /* 0x080fe400030f0eff */
[----:B------:R-:W-:Y:S02]  /*a200*/  LEA.HI.X.SX32 R11, R0, R23, 0x1, P1 ;  /* 0x00000017000b7211 */ /* 0x000fe400008f0eff */
[----:B------:R-:W-:Y:S02]  /*a210*/  ISETP.LT.AND P1, PT, R14, UR15, !P0 ;  /* 0x0000000f0e007c0c */ /* 0x000fe4000c721270 */
[----:B------:R-:W-:-:S02]  /*a220*/  ISETP.LT.AND P0, PT, R24, UR15, !P0 ;  /* 0x0000000f18007c0c */ /* 0x000fc4000c701270 */
[----:B------:R-:W-:Y:S02]  /*a230*/  PRMT R0, R17, 0x7632, R0 ;  /* 0x0000763211007816 */ /* 0x000fe40000000000 */
[----:B------:R-:W-:Y:S02]  /*a240*/  LEA R4, P6, R5, R21, 0x1 ;  /* 0x0000001505047211 */ /* 0x000fe400078c08ff */
[----:B-1----:R-:W-:Y:S01]  /*a250*/  PRMT R7, R19, 0x7632, R7 ;  /* 0x0000763213077816 */ /* 0x002fe20000000007 */
[----:B------:R0:W-:Y:S01]  /*a260*/  @P4 STG.E.U16 desc[UR24][R2.64], R0 ;  /* 0x0000000002004986 */ /* 0x0001e2000c101518 */
[----:B------:R-:W-:-:S03]  /*a270*/  LEA.HI.X.SX32 R5, R5, R23, 0x1, P6 ;  /* 0x0000001705057211 */ /* 0x000fc600030f0eff */
[----:B------:R1:W-:Y:S01]  /*a280*/  @P3 STG.E.U16 desc[UR24][R8.64], R18 ;  /* 0x0000001208003986 */ /* 0x0003e2000c101518 */
[----:B0-----:R-:W-:-:S05]  /*a290*/  PRMT R3, R18, 0x7632, R3 ;  /* 0x0000763212037816 */ /* 0x001fca0000000003 */
[----:B------:R1:W-:Y:S04]  /*a2a0*/  @P2 STG.E.U16 desc[UR24][R10.64], R3 ;  /* 0x000000030a002986 */ /* 0x0003e8000c101518 */
[----:B------:R1:W-:Y:S04]  /*a2b0*/  @P1 STG.E.U16 desc[UR24][R12.64], R19 ;  /* 0x000000130c001986 */ /* 0x0003e8000c101518 */
[----:B------:R1:W-:Y:S01]  /*a2c0*/  @P0 STG.E.U16 desc[UR24][R4.64], R7 ;  /* 0x0000000704000986 */ /* 0x0003e2000c101518 */
[----:B------:R-:W-:Y:S06]  /*a2d0*/  BAR.SYNC.DEFER_BLOCKING 0x0 ;  /* 0x0000000000007b1d */ /* 0x000fec0000010000 */
[----:B------:R-:W-:Y:S05]  /*a2e0*/  BRA.U UP0, `(.L_x_13) ;  /* 0x00000001009c7547 */ /* 0x000fea000b800000 */
[----:B------:R-:W0:Y:S01]  /*a2f0*/  S2UR UR5, SR_CgaCtaId ;  /* 0x00000000000579c3 */ /* 0x000e220000008800 */
[----:B------:R-:W-:Y:S01]  /*a300*/  NOP ;  /* 0x0000000000007918 */ /* 0x000fe20000000000 */
[----:B------:R-:W-:Y:S01]  /*a310*/  UMOV UR4, 0x50 ;  /* 0x0000005000047882 */ /* 0x000fe20000000000 */
[----:B------:R-:W-:Y:S02]  /*a320*/  IMAD.U32 R0, RZ, RZ, UR9 ;  /* 0x00000009ff007e24 */ /* 0x000fe4000f8e00ff */
[----:B-1----:R-:W-:-:S03]  /*a330*/  IMAD.MOV.U32 R3, RZ, RZ, 0x1 ;  /* 0x00000001ff037424 */ /* 0x002fc600078e00ff */
[----:B------:R-:W-:-:S04]  /*a340*/  LOP3.LUT R0, R0, 0xffff, RZ, 0xc0, !PT ;  /* 0x0000ffff00007812 */ /* 0x000fc800078ec0ff */
[----:B------:R-:W-:-:S05]  /*a350*/  SHF.R.U32.HI R0, RZ, 0x5, R0 ;  /* 0x00000005ff007819 */ /* 0x000fca0000011600 */
[----:B------:R-:W-:Y:S01]  /*a360*/  VIADD R2, R0, 0x10 ;  /* 0x0000001000027836 */ /* 0x000fe20000000000 */
[----:B------:R-:W-:Y:S01]  /*a370*/  SHF.L.U32 R0, R3, R0, RZ ;  /* 0x0000000003007219 */ /* 0x000fe200000006ff */
[----:B0-----:R-:W-:-:S03]  /*a380*/  ULEA UR6, UR5, UR4, 0x18 ;  /* 0x0000000405067291 */ /* 0x001fc6000f8ec0ff */
[----:B------:R-:W-:-:S04]  /*a390*/  SHF.L.U32 R3, R3, R2, RZ ;  /* 0x0000000203037219 */ /* 0x000fc800000006ff */
[----:B------:R-:W-:Y:S02]  /*a3a0*/  LOP3.LUT R0, R3, R0, RZ, 0xfc, !PT ;  /* 0x0000000003007212 */ /* 0x000fe400078efcff */
[----:B------:R-:W0:Y:S02]  /*a3b0*/  LDS R5, [UR6] ;  /* 0x00000006ff057984 */ /* 0x000e240008000800 */
[C---:B------:R-:W-:Y:S02]  /*a3c0*/  LOP3.LUT R2, R0.reuse, 0xffff, RZ, 0xc0, !PT ;  /* 0x0000ffff00027812 */ /* 0x040fe400078ec0ff */
[----:B0-----:R-:W-:-:S04]  /*a3d0*/  LOP3.LUT R3, R0, 0xffff, R5, 0x80, !PT ;  /* 0x0000ffff00037812 */ /* 0x001fc800078e8005 */
[----:B------:R-:W-:-:S13]  /*a3e0*/  ISETP.NE.AND P0, PT, R3, R2, PT ;  /* 0x000000020300720c */ /* 0x000fda0003f05270 */
[----:B------:R-:W-:Y:S05]  /*a3f0*/  @P0 BRA `(.L_x_14) ;  /* 0x0000000000500947 */ /* 0x000fea0003800000 */
[----:B------:R-:W-:Y:S02]  /*a400*/  SHF.R.U32.HI R5, RZ, 0x10, R5 ;  /* 0x00000010ff057819 */ /* 0x000fe40000011605 */
[----:B------:R-:W-:-:S04]  /*a410*/  SHF.R.U32.HI R2, RZ, 0x10, R0 ;  /* 0x00000010ff027819 */ /* 0x000fc80000011600 */
[----:B------:R-:W-:-:S04]  /*a420*/  LOP3.LUT R5, R5, R2, RZ, 0xc0, !PT ;  /* 0x0000000205057212 */ /* 0x000fc800078ec0ff */
[----:B------:R-:W-:-:S13]  /*a430*/  ISETP.NE.AND P0, PT, R5, R2, PT ;  /* 0x000000020500720c */ /* 0x000fda0003f05270 */
[----:B------:R-:W-:Y:S05]  /*a440*/  @P0 BRA `(.L_x_15) ;  /* 0x0000000000300947 */ /* 0x000fea0003800000 */
[----:B------:R-:W-:Y:S01]  /*a450*/  R2UR UR4, R0 ;  /* 0x00000000000472ca */ /* 0x000fe200000e0000 */
[----:B------:R-:W-:Y:S01]  /*a460*/  VOTEU.ANY UR5, UPT, PT ;  /* 0x0000000000057886 */ /* 0x000fe200038e0100 */
[----:B------:R-:W0:Y:S01]  /*a470*/  S2R R0, SR_LANEID ;  /* 0x0000000000007919 */ /* 0x000e220000000000 */
[----:B------:R-:W-:-:S10]  /*a480*/  UFLO.U32 UR5, UR5 ;  /* 0x00000005000572bd */ /* 0x000fd400080e0000 */
[----:B------:R-:W-:-:S06]  /*a490*/  ULOP3.LUT UR4, URZ, UR4, URZ, 0x33, !UPT ;  /* 0x00000004ff047292 */ /* 0x000fcc000f8e33ff */
[----:B------:R-:W-:-:S04]  /*a4a0*/  IMAD.U32 R2, RZ, RZ, UR4 ;  /* 0x00000004ff027e24 */ /* 0x000fc8000f8e00ff */
[----:B------:R-:W1:Y:S02]  /*a4b0*/  REDUX UR7, R2 ;  /* 0x00000000020773c4 */ /* 0x000e640000000000 */
[----:B------:R2:W-:Y:S01]  /*a4c0*/  UTCATOMSWS.AND URZ, UR4 ;  /* 0x0000000400ff79e3 */ /* 0x0005e20008000000 */
[----:B0-----:R-:W-:Y:S01]  /*a4d0*/  ISETP.EQ.U32.AND P0, PT, R0, UR5, PT ;  /* 0x0000000500007c0c */ /* 0x001fe2000bf02070 */
[----:B-1----:R-:W-:-:S12]  /*a4e0*/  IMAD.U32 R0, RZ, RZ, UR7 ;  /* 0x00000007ff007e24 */ /* 0x002fd8000f8e00ff */
[----:B------:R2:W-:Y:S01]  /*a4f0*/  @P0 ATOMS.AND RZ, [UR6], R0 ;  /* 0x00000000ffff098c */ /* 0x0005e2000a800006 */
[----:B------:R-:W-:Y:S05]  /*a500*/  BRA `(.L_x_13) ;  /* 0x0000000000147947 */ /* 0x000fea0003800000 */
.L_x_15:
[----:B------:R-:W-:-:S07]  /*a510*/  MOV R2, 0xa530 ;  /* 0x0000a53000027802 */ /* 0x000fce0000000f00 */
[----:B------:R-:W-:Y:S05]  /*a520*/  CALL.REL.NOINC `($__internal_0_$__cuda_sm10x_tcgen05_guardrail_trap_col_being_dealloced_not_returned_by_alloc) ;  /* 0x00000000002c7944 */ /* 0x000fea0003c00000 */
[----:B------:R-:W-:Y:S05]  /*a530*/  BRA `(.L_x_13) ;  /* 0x0000000000087947 */ /* 0x000fea0003800000 */
.L_x_14:
[----:B------:R-:W-:-:S07]  /*a540*/  MOV R2, 0xa560 ;  /* 0x0000a56000027802 */ /* 0x000fce0000000f00 */
[----:B------:R-:W-:Y:S05]  /*a550*/  CALL.REL.NOINC `($__internal_2_$__cuda_sm10x_tcgen05_guardrail_trap_unallocated_columns_being_dealloced) ;  /* 0x0000000000387944 */ /* 0x000fea0003c00000 */
.L_x_13:
[----:B------:R-:W-:Y:S01]  /*a560*/  NOP ;  /* 0x0000000000007918 */ /* 0x000fe20000000000 */
[----:B--2---:R-:W-:Y:S05]  /*a570*/  EXIT ;  /* 0x000000000000794d */ /* 0x004fea0003800000 */
.L_x_8:
[----:B------:R-:W0:Y:S02]  /*a580*/  SYNCS.PHASECHK.TRANS64.TRYWAIT P2, [UR12], R6 ;  /* 0x00000006ff0075a7 */ /* 0x000e24000804110c */
[----:B0-----:R-:W-:Y:S05]  /*a590*/  @!P2 BRA `(.L_x_8) ;  /* 0xfffffffc00f8a947 */ /* 0x001fea000383ffff */
[----:B------:R-:W-:Y:S05]  /*a5a0*/  BRA `(.L_x_16) ;  /* 0xffffffc400747947 */ /* 0x000fea000383ffff */
.L_x_12:
[----:B------:R-:W0:Y:S02]  /*a5b0*/  SYNCS.PHASECHK.TRANS64.TRYWAIT P0, [UR12], R0 ;  /* 0x00000000ff0075a7 */ /* 0x000e24000800110c */
[----:B0-----:R-:W-:Y:S05]  /*a5c0*/  @!P0 BRA `(.L_x_12) ;  /* 0xfffffffc00f88947 */ /* 0x001fea000383ffff */
[----:B------:R-:W-:Y:S05]  /*a5d0*/  BRA `(.L_x_11) ;  /* 0xfffffff000e47947 */ /* 0x000fea000383ffff */
        .weak           $__internal_0_$__cuda_sm10x_tcgen05_guardrail_trap_col_being_dealloced_not_returned_by_alloc
        .type           $__internal_0_$__cuda_sm10x_tcgen05_guardrail_trap_col_being_dealloced_not_returned_by_alloc,@function
        .size           $__internal_0_$__cuda_sm10x_tcgen05_guardrail_trap_col_being_dealloced_not_returned_by_alloc,($__internal_1_$__cuda_sm10x_tcgen05_guardrail_trap_phase_invalid_during_alloc - $__internal_0_$__cuda_sm10x_tcgen05_guardrail_trap_col_being_dealloced_not_returned_by_alloc)
$__internal_0_$__cuda_sm10x_tcgen05_guardrail_trap_col_being_dealloced_not_returned_by_alloc:
[----:B------:R-:W-:Y:S05]  /*a5e0*/  BPT.TRAP 0x1 ;  /* 0x000000040000795c */ /* 0x000fea0000300000 */
[----:B------:R-:W-:-:S04]  /*a5f0*/  IMAD.MOV.U32 R3, RZ, RZ, 0x0 ;  /* 0x00000000ff037424 */ /* 0x000fc800078e00ff */
[----:B------:R-:W-:Y:S05]  /*a600*/  RET.REL.NODEC R2 `(matmul_kernel) ;  /* 0xffffff58027c7950 */ /* 0x000fea0003c3ffff */
        .weak           $__internal_1_$__cuda_sm10x_tcgen05_guardrail_trap_phase_invalid_during_alloc
        .type           $__internal_1_$__cuda_sm10x_tcgen05_guardrail_trap_phase_invalid_during_alloc,@function
        .size           $__internal_1_$__cuda_sm10x_tcgen05_guardrail_trap_phase_invalid_during_alloc,($__internal_2_$__cuda_sm10x_tcgen05_guardrail_trap_unallocated_columns_being_dealloced - $__internal_1_$__cuda_sm10x_tcgen05_guardrail_trap_phase_invalid_during_alloc)
$__internal_1_$__cuda_sm10x_tcgen05_guardrail_trap_phase_invalid_during_alloc:
[----:B------:R-:W-:Y:S05]  /*a610*/  BPT.TRAP 0x1 ;  /* 0x000000040000795c */ /* 0x000fea0000300000 */
[----:B------:R-:W-:-:S04]  /*a620*/  IMAD.MOV.U32 R3, RZ, RZ, 0x0 ;  /* 0x00000000ff037424 */ /* 0x000fc800078e00ff */
[----:B------:R-:W-:Y:S05]  /*a630*/  RET.REL.NODEC R2 `(matmul_kernel) ;  /* 0xffffff5802707950 */ /* 0x000fea0003c3ffff */
        .weak           $__internal_2_$__cuda_sm10x_tcgen05_guardrail_trap_unallocated_columns_being_dealloced
        .type           $__internal_2_$__cuda_sm10x_tcgen05_guardrail_trap_unallocated_columns_being_dealloced,@function
        .size           $__internal_2_$__cuda_sm10x_tcgen05_guardrail_trap_unallocated_columns_being_dealloced,(.L_x_20 - $__internal_2_$__cuda_sm10x_tcgen05_guardrail_trap_unallocated_columns_being_dealloced)
$__internal_2_$__cuda_sm10x_tcgen05_guardrail_trap_unallocated_columns_being_dealloced:
[----:B------:R-:W-:Y:S05]  /*a640*/  BPT.TRAP 0x1 ;  /* 0x000000040000795c */ /* 0x000fea0000300000 */
[----:B------:R-:W-:-:S04]  /*a650*/  IMAD.MOV.U32 R3, RZ, RZ, 0x0 ;  /* 0x00000000ff037424 */ /* 0x000fc800078e00ff */
[----:B------:R-:W-:Y:S05]  /*a660*/  RET.REL.NODEC R2 `(matmul_kernel) ;  /* 0xffffff5802647950 */ /* 0x000fea0003c3ffff */
.L_x_17:
[----:B------:R-:W-:-:S00]  /*a670*/  BRA `(.L_x_17) ;  /* 0xfffffffc00fc7947 */ /* 0x000fc0000383ffff */
[----:B------:R-:W-:-:S00]  /*a680*/  NOP ;  /* 0x0000000000007918 */ /* 0x000fc00000000000 */
[----:B------:R-:W-:-:S00]  /*a690*/  NOP ;  /* 0x0000000000007918 */ /* 0x000fc00000000000 */
[----:B------:R-:W-:-:S00]  /*a6a0*/  NOP ;  /* 0x0000000000007918 */ /* 0x000fc00000000000 */
[----:B------:R-:W-:-:S00]  /*a6b0*/  NOP ;  /* 0x0000000000007918 */ /* 0x000fc00000000000 */
[----:B------:R-:W-:-:S00]  /*a6c0*/  NOP ;  /* 0x0000000000007918 */ /* 0x000fc00000000000 */
[----:B------:R-:W-:-:S00]  /*a6d0*/  NOP ;  /* 0x0000000000007918 */ /* 0x000fc00000000000 */
[----:B------:R-:W-:-:S00]  /*a6e0*/  NOP ;  /* 0x0000000000007918 */ /* 0x000fc00000000000 */
[----:B------:R-:W-:-:S00]  /*a6f0*/  NOP ;  /* 0x0000000000007918 */ /* 0x000fc00000000000 */
.L_x_20:


//--------------------- .nv.shared.matmul_kernel  --------------------------
	.section	.nv.shared.matmul_kernel,"aw",@nobits
	.sectionflags	@""
	.align	16
	.zero		1024


//--------------------- .nv.shared.reserved.0     --------------------------
	.section	.nv.shared.reserved.0,"aw",@nobits
	.align	8
	.weak		__nv_reservedSMEM_offset_0_alias
	.size		__nv_reservedSMEM_offset_0_alias, 0, 64
	.other		__nv_reservedSMEM_offset_0_alias,@"STO_CUDA_RESERVED_SHARED STV_DEFAULT"
__nv_reservedSMEM_offset_0_alias:
	.zero		0
.nv.shared.reserved.0:
	.zero		64
	.weak		__nv_reservedSMEM_allocation_phase
	.type		__nv_reservedSMEM_allocation_phase,@object
	.size		__nv_reservedSMEM_allocation_phase,(.L_0 - __nv_reservedSMEM_allocation_phase)
__nv_reservedSMEM_allocation_phase:
	.zero		1
.L_0:
	.zero		7
	.weak		__nv_reservedSMEM_devtool_atexit_pc
	.type		__nv_reservedSMEM_devtool_atexit_pc,@object
	.size		__nv_reservedSMEM_devtool_atexit_pc,(__nv_reservedSMEM_allocation_mask - __nv_reservedSMEM_devtool_atexit_pc)
__nv_reservedSMEM_devtool_atexit_pc:
	.zero		8
	.weak		__nv_reservedSMEM_allocation_mask
	.type		__nv_reservedSMEM_allocation_mask,@object
	.size		__nv_reservedSMEM_allocation_mask,(.L_2 - __nv_reservedSMEM_allocation_mask)
__nv_reservedSMEM_allocation_mask:
	.zero		4
.L_2:


//--------------------- .nv.constant0.matmul_kernel --------------------------
	.section	.nv.constant0.matmul_kernel,"a",@progbits
	.sectionflags	@""
	.align	4
.nv.constant0.matmul_kernel:
	.zero		976


//--------------------- SYMBOLS --------------------------

	.type		.nv.reservedSmem.offset0,@object
	.size		.nv.reservedSmem.offset0,0x4
	.type		.nv.reservedSmem.cap,@object
	.size		.nv.reservedSmem.cap,0x4
